	.target	sm_100a

	.elftype	@"ET_EXEC"


//--------------------- .note.nv.tkinfo           --------------------------
	.section	.note.nv.tkinfo,"",@"SHT_NOTE"
	.sectionflags	@"SHF_NOTE_NV_TKINFO"
	.tkinfo
        /*0018*/ 	.word	0x00000002
        /*0030*/ 	.string	""
        /*0030*/ 	.string	"ptxas"
        /*0030*/ 	.string	"Cuda compilation tools, release 13.0, V13.0.88"
        /*0030*/ 	.string	"Build cuda_13.0.r13.0/compiler.36424714_0"
        /*0030*/ 	.string	"-arch sm_100a -m 64 "



//--------------------- .note.nv.cuinfo           --------------------------
	.section	.note.nv.cuinfo,"",@"SHT_NOTE"
	.sectionflags	@"SHF_NOTE_NV_CUINFO"
        /*0018*/ 	.short	0x0002
        /*001a*/ 	.short	0x0064
        /*001c*/ 	.short	0x0082
	.zero		2


//--------------------- .nv.info                  --------------------------
	.section	.nv.info,"",@"SHT_CUDA_INFO"
	.align	4


	//----- nvinfo : EIATTR_REGCOUNT
	.align		4
        /*0000*/ 	.byte	0x04, 0x2f
        /*0002*/ 	.short	(.L_19 - .L_18)
	.align		4
.L_18:
        /*0004*/ 	.word	index@(_ZN7cutlass13device_kernelINS_4gemm6kernel13GemmUniversalIN4cute5tupleIJiiiiEEENS1_10collective13CollectiveMmaINS1_35MainloopSm100TmaUmmaWarpSpecializedILi8ELi2ELi4ENS5_IJNS4_1CILi8EEENSA_ILi1EEESC_EEEEENS5_IJNSA_ILi256EEENSA_ILi128EEESG_EEENS_12float_e5m2_tENS5_IJlSC_lEEESI_SJ_NS4_8TiledMMAINS4_8MMA_AtomIJNS4_10MMA_TraitsINS4_25SM100_MMA_F8F6F4_2x1SM_SSEJSI_SI_fSF_SG_NS4_17integral_constantINS4_4UMMA5MajorELSQ_0EEESR_NSO_INSP_7ScaleInELSS_0EEEST_EEEEEENS4_6LayoutINS5_IJSC_SC_SC_EEENS5_IJNSA_ILi0EEESY_SY_EEEEENS5_IJNS4_10UnderscoreES11_S11_EEEEENS4_18SM100_TMA_2SM_LOADENS4_14ComposedLayoutINS4_7SwizzleILi3ELi4ELi3EEENS4_18smem_ptr_flag_bitsILi8EEENSW_INS5_IJSB_SG_EEENS5_IJSG_SC_EEEEEEEvNS4_8identityENS4_28SM100_TMA_2SM_LOAD_MULTICASTES1D_vS1E_EENS_8epilogue10collective18CollectiveEpilogueINS1H_23Sm100TmaWarpSpecializedILi2ELi2ELi64ELb0ELb0EEEJNS5_IJSG_SG_SG_EEENS5_IJNSW_ISG_SC_EENSW_INSA_ILi64EEESC_EEEEESI_SJ_SI_SJ_NS1H_6fusion15FusionCallbacksIS1L_NS1R_17LinearCombinationISI_fSI_fLNS_15FloatRoundStyleE2EEES1M_S1Q_JEEENS4_5SM1004TMEM4LOAD26SM100_TMEM_LOAD_32dp32b64xENS4_13SM90_TMA_LOADENS15_INS16_ILi2ELi4ELi3EEES19_NSW_INS5_IJSB_S1O_EEENS5_IJS1O_SC_EEEEEEENS4_39AutoVectorizingCopyWithAssumedAlignmentILi128EEENS4_14SM90_TMA_STOREES26_S28_S28_EEEvvEEEEvNT_6ParamsE)
        /*0008*/ 	.word	0x000000cd


	//----- nvinfo : EIATTR_FRAME_SIZE
	.align		4
.L_19:
        /*000c*/ 	.byte	0x04, 0x11
        /*000e*/ 	.short	(.L_21 - .L_20)
	.align		4
.L_20:
        /*0010*/ 	.word	index@($__internal_2_$__cuda_sm10x_tcgen05_guardrail_trap_unallocated_columns_being_dealloced)
        /*0014*/ 	.word	0x00000000


	//----- nvinfo : EIATTR_FRAME_SIZE
	.align		4
.L_21:
        /*0018*/ 	.byte	0x04, 0x11
        /*001a*/ 	.short	(.L_23 - .L_22)
	.align		4
.L_22:
        /*001c*/ 	.word	index@($__internal_1_$__cuda_sm10x_tcgen05_guardrail_trap_phase_invalid_during_alloc)
        /*0020*/ 	.word	0x00000000


	//----- nvinfo : EIATTR_FRAME_SIZE
	.align		4
.L_23:
        /*0024*/ 	.byte	0x04, 0x11
        /*0026*/ 	.short	(.L_25 - .L_24)
	.align		4
.L_24:
        /*0028*/ 	.word	index@($__internal_0_$__cuda_sm10x_tcgen05_guardrail_trap_col_being_dealloced_not_returned_by_alloc)
        /*002c*/ 	.word	0x00000000


	//----- nvinfo : EIATTR_FRAME_SIZE
	.align		4
.L_25:
        /*0030*/ 	.byte	0x04, 0x11
        /*0032*/ 	.short	(.L_27 - .L_26)
	.align		4
.L_26:
        /*0034*/ 	.word	index@(_ZN7cutlass13device_kernelINS_4gemm6kernel13GemmUniversalIN4cute5tupleIJiiiiEEENS1_10collective13CollectiveMmaINS1_35MainloopSm100TmaUmmaWarpSpecializedILi8ELi2ELi4ENS5_IJNS4_1CILi8EEENSA_ILi1EEESC_EEEEENS5_IJNSA_ILi256EEENSA_ILi128EEESG_EEENS_12float_e5m2_tENS5_IJlSC_lEEESI_SJ_NS4_8TiledMMAINS4_8MMA_AtomIJNS4_10MMA_TraitsINS4_25SM100_MMA_F8F6F4_2x1SM_SSEJSI_SI_fSF_SG_NS4_17integral_constantINS4_4UMMA5MajorELSQ_0EEESR_NSO_INSP_7ScaleInELSS_0EEEST_EEEEEENS4_6LayoutINS5_IJSC_SC_SC_EEENS5_IJNSA_ILi0EEESY_SY_EEEEENS5_IJNS4_10UnderscoreES11_S11_EEEEENS4_18SM100_TMA_2SM_LOADENS4_14ComposedLayoutINS4_7SwizzleILi3ELi4ELi3EEENS4_18smem_ptr_flag_bitsILi8EEENSW_INS5_IJSB_SG_EEENS5_IJSG_SC_EEEEEEEvNS4_8identityENS4_28SM100_TMA_2SM_LOAD_MULTICASTES1D_vS1E_EENS_8epilogue10collective18CollectiveEpilogueINS1H_23Sm100TmaWarpSpecializedILi2ELi2ELi64ELb0ELb0EEEJNS5_IJSG_SG_SG_EEENS5_IJNSW_ISG_SC_EENSW_INSA_ILi64EEESC_EEEEESI_SJ_SI_SJ_NS1H_6fusion15FusionCallbacksIS1L_NS1R_17LinearCombinationISI_fSI_fLNS_15FloatRoundStyleE2EEES1M_S1Q_JEEENS4_5SM1004TMEM4LOAD26SM100_TMEM_LOAD_32dp32b64xENS4_13SM90_TMA_LOADENS15_INS16_ILi2ELi4ELi3EEES19_NSW_INS5_IJSB_S1O_EEENS5_IJS1O_SC_EEEEEEENS4_39AutoVectorizingCopyWithAssumedAlignmentILi128EEENS4_14SM90_TMA_STOREES26_S28_S28_EEEvvEEEEvNT_6ParamsE)
        /*0038*/ 	.word	0x00000000


	//----- nvinfo : EIATTR_MIN_STACK_SIZE
	.align		4
.L_27:
        /*003c*/ 	.byte	0x04, 0x12
        /*003e*/ 	.short	(.L_29 - .L_28)
	.align		4
.L_28:
        /*0040*/ 	.word	index@(_ZN7cutlass13device_kernelINS_4gemm6kernel13GemmUniversalIN4cute5tupleIJiiiiEEENS1_10collective13CollectiveMmaINS1_35MainloopSm100TmaUmmaWarpSpecializedILi8ELi2ELi4ENS5_IJNS4_1CILi8EEENSA_ILi1EEESC_EEEEENS5_IJNSA_ILi256EEENSA_ILi128EEESG_EEENS_12float_e5m2_tENS5_IJlSC_lEEESI_SJ_NS4_8TiledMMAINS4_8MMA_AtomIJNS4_10MMA_TraitsINS4_25SM100_MMA_F8F6F4_2x1SM_SSEJSI_SI_fSF_SG_NS4_17integral_constantINS4_4UMMA5MajorELSQ_0EEESR_NSO_INSP_7ScaleInELSS_0EEEST_EEEEEENS4_6LayoutINS5_IJSC_SC_SC_EEENS5_IJNSA_ILi0EEESY_SY_EEEEENS5_IJNS4_10UnderscoreES11_S11_EEEEENS4_18SM100_TMA_2SM_LOADENS4_14ComposedLayoutINS4_7SwizzleILi3ELi4ELi3EEENS4_18smem_ptr_flag_bitsILi8EEENSW_INS5_IJSB_SG_EEENS5_IJSG_SC_EEEEEEEvNS4_8identityENS4_28SM100_TMA_2SM_LOAD_MULTICASTES1D_vS1E_EENS_8epilogue10collective18CollectiveEpilogueINS1H_23Sm100TmaWarpSpecializedILi2ELi2ELi64ELb0ELb0EEEJNS5_IJSG_SG_SG_EEENS5_IJNSW_ISG_SC_EENSW_INSA_ILi64EEESC_EEEEESI_SJ_SI_SJ_NS1H_6fusion15FusionCallbacksIS1L_NS1R_17LinearCombinationISI_fSI_fLNS_15FloatRoundStyleE2EEES1M_S1Q_JEEENS4_5SM1004TMEM4LOAD26SM100_TMEM_LOAD_32dp32b64xENS4_13SM90_TMA_LOADENS15_INS16_ILi2ELi4ELi3EEES19_NSW_INS5_IJSB_S1O_EEENS5_IJS1O_SC_EEEEEEENS4_39AutoVectorizingCopyWithAssumedAlignmentILi128EEENS4_14SM90_TMA_STOREES26_S28_S28_EEEvvEEEEvNT_6ParamsE)
        /*0044*/ 	.word	0x00000000
.L_29:


//--------------------- .nv.compat                --------------------------
	.section	.nv.compat,"",@"SHT_CUDA_COMPAT_INFO"
	.align	4
        /*0000*/ 	.byte	0x02, 0x09, 0x01, 0x00, 0x02, 0x02, 0x02, 0x00, 0x02, 0x05, 0x05, 0x00, 0x03, 0x07, 0x01, 0x01
        /*0010*/ 	.byte	0x02, 0x03, 0x01, 0x00, 0x02, 0x06, 0x01, 0x00, 0x04, 0x0b, 0x08, 0x00, 0x09, 0x00, 0x00, 0x00
        /*0020*/ 	.byte	0x00, 0x00, 0x00, 0x00


//--------------------- .nv.info._ZN7cutlass13device_kernelINS_4gemm6kernel13GemmUniversalIN4cute5tupleIJiiiiEEENS1_10collective13CollectiveMmaINS1_35MainloopSm100TmaUmmaWarpSpecializedILi8ELi2ELi4ENS5_IJNS4_1CILi8EEENSA_ILi1EEESC_EEEEENS5_IJNSA_ILi256EEENSA_ILi128EEESG_EEENS_12float_e5m2_tENS5_IJlSC_lEEESI_SJ_NS4_8TiledMMAINS4_8MMA_AtomIJNS4_10MMA_TraitsINS4_25SM100_MMA_F8F6F4_2x1SM_SSEJSI_SI_fSF_SG_NS4_17integral_constantINS4_4UMMA5MajorELSQ_0EEESR_NSO_INSP_7ScaleInELSS_0EEEST_EEEEEENS4_6LayoutINS5_IJSC_SC_SC_EEENS5_IJNSA_ILi0EEESY_SY_EEEEENS5_IJNS4_10UnderscoreES11_S11_EEEEENS4_18SM100_TMA_2SM_LOADENS4_14ComposedLayoutINS4_7SwizzleILi3ELi4ELi3EEENS4_18smem_ptr_flag_bitsILi8EEENSW_INS5_IJSB_SG_EEENS5_IJSG_SC_EEEEEEEvNS4_8identityENS4_28SM100_TMA_2SM_LOAD_MULTICASTES1D_vS1E_EENS_8epilogue10collective18CollectiveEpilogueINS1H_23Sm100TmaWarpSpecializedILi2ELi2ELi64ELb0ELb0EEEJNS5_IJSG_SG_SG_EEENS5_IJNSW_ISG_SC_EENSW_INSA_ILi64EEESC_EEEEESI_SJ_SI_SJ_NS1H_6fusion15FusionCallbacksIS1L_NS1R_17LinearCombinationISI_fSI_fLNS_15FloatRoundStyleE2EEES1M_S1Q_JEEENS4_5SM1004TMEM4LOAD26SM100_TMEM_LOAD_32dp32b64xENS4_13SM90_TMA_LOADENS15_INS16_ILi2ELi4ELi3EEES19_NSW_INS5_IJSB_S1O_EEENS5_IJS1O_SC_EEEEEEENS4_39AutoVectorizingCopyWithAssumedAlignmentILi128EEENS4_14SM90_TMA_STOREES26_S28_S28_EEEvvEEEEvNT_6ParamsE --------------------------
	.section	.nv.info._ZN7cutlass13device_kernelINS_4gemm6kernel13GemmUniversalIN4cute5tupleIJiiiiEEENS1_10collective13CollectiveMmaINS1_35MainloopSm100TmaUmmaWarpSpecializedILi8ELi2ELi4ENS5_IJNS4_1CILi8EEENSA_ILi1EEESC_EEEEENS5_IJNSA_ILi256EEENSA_ILi128EEESG_EEENS_12float_e5m2_tENS5_IJlSC_lEEESI_SJ_NS4_8TiledMMAINS4_8MMA_AtomIJNS4_10MMA_TraitsINS4_25SM100_MMA_F8F6F4_2x1SM_SSEJSI_SI_fSF_SG_NS4_17integral_constantINS4_4UMMA5MajorELSQ_0EEESR_NSO_INSP_7ScaleInELSS_0EEEST_EEEEEENS4_6LayoutINS5_IJSC_SC_SC_EEENS5_IJNSA_ILi0EEESY_SY_EEEEENS5_IJNS4_10UnderscoreES11_S11_EEEEENS4_18SM100_TMA_2SM_LOADENS4_14ComposedLayoutINS4_7SwizzleILi3ELi4ELi3EEENS4_18smem_ptr_flag_bitsILi8EEENSW_INS5_IJSB_SG_EEENS5_IJSG_SC_EEEEEEEvNS4_8identityENS4_28SM100_TMA_2SM_LOAD_MULTICASTES1D_vS1E_EENS_8epilogue10collective18CollectiveEpilogueINS1H_23Sm100TmaWarpSpecializedILi2ELi2ELi64ELb0ELb0EEEJNS5_IJSG_SG_SG_EEENS5_IJNSW_ISG_SC_EENSW_INSA_ILi64EEESC_EEEEESI_SJ_SI_SJ_NS1H_6fusion15FusionCallbacksIS1L_NS1R_17LinearCombinationISI_fSI_fLNS_15FloatRoundStyleE2EEES1M_S1Q_JEEENS4_5SM1004TMEM4LOAD26SM100_TMEM_LOAD_32dp32b64xENS4_13SM90_TMA_LOADENS15_INS16_ILi2ELi4ELi3EEES19_NSW_INS5_IJSB_S1O_EEENS5_IJS1O_SC_EEEEEEENS4_39AutoVectorizingCopyWithAssumedAlignmentILi128EEENS4_14SM90_TMA_STOREES26_S28_S28_EEEvvEEEEvNT_6ParamsE,"",@"SHT_CUDA_INFO"
	.sectionflags	@""
	.align	4


	//----- nvinfo : EIATTR_CUDA_API_VERSION
	.align		4
        /*0000*/ 	.byte	0x04, 0x37
        /*0002*/ 	.short	(.L_31 - .L_30)
.L_30:
        /*0004*/ 	.word	0x00000082


	//----- nvinfo : EIATTR_KPARAM_INFO
	.align		4
.L_31:
        /*0008*/ 	.byte	0x04, 0x17
        /*000a*/ 	.short	(.L_33 - .L_32)
.L_32:
        /*000c*/ 	.word	0x00000000
        /*0010*/ 	.short	0x0000
        /*0012*/ 	.short	0x0000
        /*0014*/ 	.byte	0x00, 0xf0, 0x01, 0x20


	//----- nvinfo : EIATTR_AT_ENTRY_FRAGMENTS
	.align		4
.L_33:
        /*0018*/ 	.byte	0x04, 0x4f
        /*001a*/ 	.short	(.L_35 - .L_34)


	//   ....[0]....
.L_34:
        /*001c*/ 	.word	0x00000007


	//----- nvinfo : EIATTR_RESERVED_SMEM_USED
	.align		4
.L_35:
        /*0020*/ 	.byte	0x01, 0x41
	.zero		2


	//----- nvinfo : EIATTR_SPARSE_MMA_MASK
	.align		4
        /*0024*/ 	.byte	0x03, 0x50
        /*0026*/ 	.short	0x0000


	//----- nvinfo : EIATTR_TCGEN05_2CTA_USED
	.align		4
        /*0028*/ 	.byte	0x01, 0x52
	.zero		2


	//----- nvinfo : EIATTR_MAXREG_COUNT
	.align		4
        /*002c*/ 	.byte	0x03, 0x1b
        /*002e*/ 	.short	0x00ff


	//----- nvinfo : EIATTR_NUM_BARRIERS
	.align		4
        /*0030*/ 	.byte	0x02, 0x4c
        /*0032*/ 	.byte	0x07
	.zero		1


	//----- nvinfo : EIATTR_EXTERNS
	.align		4
        /*0034*/ 	.byte	0x04, 0x0f
        /*0036*/ 	.short	(.L_37 - .L_36)


	//   ....[0]....
	.align		4
.L_36:
        /*0038*/ 	.word	index@(__assertfail)


	//----- nvinfo : EIATTR_MERCURY_ISA_VERSION
	.align		4
.L_37:
        /*003c*/ 	.byte	0x03, 0x5f
        /*003e*/ 	.short	0x0101


	//----- nvinfo : EIATTR_INT_WARP_WIDE_INSTR_OFFSETS
	.align		4
        /*0040*/ 	.byte	0x04, 0x31
        /*0042*/ 	.short	(.L_39 - .L_38)


	//   ....[0]....
.L_38:
        /*0044*/ 	.word	0x00000db0


	//   ....[1]....
        /*0048*/ 	.word	0x00000e50


	//   ....[2]....
        /*004c*/ 	.word	0x00004560


	//   ....[3]....
        /*0050*/ 	.word	0x00004580


	//   ....[4]....
        /*0054*/ 	.word	0x000045b0


	//   ....[5]....
        /*0058*/ 	.word	0x00005160


	//   ....[6]....
        /*005c*/ 	.word	0x000051d0


	//   ....[7]....
        /*0060*/ 	.word	0x000052c0


	//   ....[8]....
        /*0064*/ 	.word	0x00005370


	//----- nvinfo : EIATTR_COOP_GROUP_MASK_REGIDS
	.align		4
.L_39:
        /*0068*/ 	.byte	0x04, 0x29
        /*006a*/ 	.short	(.L_41 - .L_40)


	//   ....[0]....
.L_40:
        /*006c*/ 	.word	0xffffffff


	//   ....[1]....
        /*0070*/ 	.word	0xffffffff


	//   ....[2]....
        /*0074*/ 	.word	0xffffffff


	//   ....[3]....
        /*0078*/ 	.word	0xffffffff


	//   ....[4]....
        /*007c*/ 	.word	0xffffffff


	//   ....[5]....
        /*0080*/ 	.word	0xffffffff


	//   ....[6]....
        /*0084*/ 	.word	0xffffffff


	//   ....[7]....
        /*0088*/ 	.word	0xffffffff


	//   ....[8]....
        /*008c*/ 	.word	0xffffffff


	//   ....[9]....
        /*0090*/ 	.word	0xffffffff


	//   ....[10]....
        /*0094*/ 	.word	0xffffffff


	//   ....[11]....
        /*0098*/ 	.word	0xffffffff


	//   ....[12]....
        /*009c*/ 	.word	0xffffffff


	//   ....[13]....
        /*00a0*/ 	.word	0xffffffff


	//----- nvinfo : EIATTR_COOP_GROUP_INSTR_OFFSETS
	.align		4
.L_41:
        /*00a4*/ 	.byte	0x04, 0x28
        /*00a6*/ 	.short	(.L_43 - .L_42)


	//   ....[0]....
.L_42:
        /*00a8*/ 	.word	0x000000b0


	//   ....[1]....
        /*00ac*/ 	.word	0x00000520


	//   ....[2]....
        /*00b0*/ 	.word	0x00000760


	//   ....[3]....
        /*00b4*/ 	.word	0x000008b0


	//   ....[4]....
        /*00b8*/ 	.word	0x000009a0


	//   ....[5]....
        /*00bc*/ 	.word	0x00000b00


	//   ....[6]....
        /*00c0*/ 	.word	0x00000c90


	//   ....[7]....
        /*00c4*/ 	.word	0x00000ed0


	//   ....[8]....
        /*00c8*/ 	.word	0x00002260


	//   ....[9]....
        /*00cc*/ 	.word	0x00003340


	//   ....[10]....
        /*00d0*/ 	.word	0x00003810


	//   ....[11]....
        /*00d4*/ 	.word	0x00003840


	//   ....[12]....
        /*00d8*/ 	.word	0x00004460


	//   ....[13]....
        /*00dc*/ 	.word	0x00004670


	//----- nvinfo : EIATTR_VRC_CTA_INIT_COUNT
	.align		4
.L_43:
        /*00e0*/ 	.byte	0x02, 0x4a
        /*00e2*/ 	.byte	0x80
	.zero		1


	//----- nvinfo : EIATTR_SYSCALL_OFFSETS
	.align		4
        /*00e4*/ 	.byte	0x04, 0x46
        /*00e6*/ 	.short	(.L_45 - .L_44)


	//   ....[0]....
.L_44:
        /*00e8*/ 	.word	0x00005f60


	//   ....[1]....
        /*00ec*/ 	.word	0x000060a0


	//   ....[2]....
        /*00f0*/ 	.word	0x00006930


	//   ....[3]....
        /*00f4*/ 	.word	0x00007f40


	//----- nvinfo : EIATTR_MBARRIER_INSTR_OFFSETS
	.align		4
.L_45:
        /*00f8*/ 	.byte	0x04, 0x39
        /*00fa*/ 	.short	(.L_47 - .L_46)


	//   ....[0]....
.L_46:
        /*00fc*/ 	.word	0x00000650
        /*0100*/ 	.word	0x000000ff
        /*0104*/ 	.word	0x00000000
        /*0108*/ 	.short	0x0100
        /*010a*/ 	.byte	0x04
	.zero		1


	//   ....[1]....
        /*010c*/ 	.word	0x00000660
        /*0110*/ 	.word	0x000000ff
        /*0114*/ 	.word	0x00000040
        /*0118*/ 	.short	0x0100
        /*011a*/ 	.byte	0x04
	.zero		1


	//   ....[2]....
        /*011c*/ 	.word	0x00000670
        /*0120*/ 	.word	0x000000ff
        /*0124*/ 	.word	0x00000008
        /*0128*/ 	.short	0x0100
        /*012a*/ 	.byte	0x04
	.zero		1


	//   ....[3]....
        /*012c*/ 	.word	0x00000680
        /*0130*/ 	.word	0x000000ff
        /*0134*/ 	.word	0x00000048
        /*0138*/ 	.short	0x0100
        /*013a*/ 	.byte	0x04
	.zero		1


	//   ....[4]....
        /*013c*/ 	.word	0x00000690
        /*0140*/ 	.word	0x000000ff
        /*0144*/ 	.word	0x00000010
        /*0148*/ 	.short	0x0100
        /*014a*/ 	.byte	0x04
	.zero		1


	//   ....[5]....
        /*014c*/ 	.word	0x000006a0
        /*0150*/ 	.word	0x000000ff
        /*0154*/ 	.word	0x00000050
        /*0158*/ 	.short	0x0100
        /*015a*/ 	.byte	0x04
	.zero		1


	//   ....[6]....
        /*015c*/ 	.word	0x000006b0
        /*0160*/ 	.word	0x000000ff
        /*0164*/ 	.word	0x00000018
        /*0168*/ 	.short	0x0100
        /*016a*/ 	.byte	0x04
	.zero		1


	//   ....[7]....
        /*016c*/ 	.word	0x000006c0
        /*0170*/ 	.word	0x000000ff
        /*0174*/ 	.word	0x00000058
        /*0178*/ 	.short	0x0100
        /*017a*/ 	.byte	0x04
	.zero		1


	//   ....[8]....
        /*017c*/ 	.word	0x000006d0
        /*0180*/ 	.word	0x000000ff
        /*0184*/ 	.word	0x00000020
        /*0188*/ 	.short	0x0100
        /*018a*/ 	.byte	0x04
	.zero		1


	//   ....[9]....
        /*018c*/ 	.word	0x000006e0
        /*0190*/ 	.word	0x000000ff
        /*0194*/ 	.word	0x00000060
        /*0198*/ 	.short	0x0100
        /*019a*/ 	.byte	0x04
	.zero		1


	//   ....[10]....
        /*019c*/ 	.word	0x000006f0
        /*01a0*/ 	.word	0x000000ff
        /*01a4*/ 	.word	0x00000028
        /*01a8*/ 	.short	0x0100
        /*01aa*/ 	.byte	0x04
	.zero		1


	//   ....[11]....
        /*01ac*/ 	.word	0x00000700
        /*01b0*/ 	.word	0x000000ff
        /*01b4*/ 	.word	0x00000068
        /*01b8*/ 	.short	0x0100
        /*01ba*/ 	.byte	0x04
	.zero		1


	//   ....[12]....
        /*01bc*/ 	.word	0x00000710
        /*01c0*/ 	.word	0x000000ff
        /*01c4*/ 	.word	0x00000030
        /*01c8*/ 	.short	0x0100
        /*01ca*/ 	.byte	0x04
	.zero		1


	//   ....[13]....
        /*01cc*/ 	.word	0x00000720
        /*01d0*/ 	.word	0x000000ff
        /*01d4*/ 	.word	0x00000070
        /*01d8*/ 	.short	0x0100
        /*01da*/ 	.byte	0x04
	.zero		1


	//   ....[14]....
        /*01dc*/ 	.word	0x00000730
        /*01e0*/ 	.word	0x000000ff
        /*01e4*/ 	.word	0x00000038
        /*01e8*/ 	.short	0x0100
        /*01ea*/ 	.byte	0x04
	.zero		1


	//   ....[15]....
        /*01ec*/ 	.word	0x00000740
        /*01f0*/ 	.word	0x000000ff
        /*01f4*/ 	.word	0x00000078
        /*01f8*/ 	.short	0x0100
        /*01fa*/ 	.byte	0x04
	.zero		1


	//   ....[16]....
        /*01fc*/ 	.word	0x00000860
        /*0200*/ 	.word	0x000000ff
        /*0204*/ 	.word	0x00000080
        /*0208*/ 	.short	0x0100
        /*020a*/ 	.byte	0x04
	.zero		1


	//   ....[17]....
        /*020c*/ 	.word	0x00000870
        /*0210*/ 	.word	0x000000ff
        /*0214*/ 	.word	0x00000090
        /*0218*/ 	.short	0x0100
        /*021a*/ 	.byte	0x04
	.zero		1


	//   ....[18]....
        /*021c*/ 	.word	0x00000880
        /*0220*/ 	.word	0x000000ff
        /*0224*/ 	.word	0x00000088
        /*0228*/ 	.short	0x0100
        /*022a*/ 	.byte	0x04
	.zero		1


	//   ....[19]....
        /*022c*/ 	.word	0x00000890
        /*0230*/ 	.word	0x000000ff
        /*0234*/ 	.word	0x00000098
        /*0238*/ 	.short	0x0100
        /*023a*/ 	.byte	0x04
	.zero		1


	//   ....[20]....
        /*023c*/ 	.word	0x00000970
        /*0240*/ 	.word	0x000000ff
        /*0244*/ 	.word	0x000000a0
        /*0248*/ 	.short	0x0100
        /*024a*/ 	.byte	0x06
	.zero		1


	//   ....[21]....
        /*024c*/ 	.word	0x00000980
        /*0250*/ 	.word	0x000000ff
        /*0254*/ 	.word	0x000000a8
        /*0258*/ 	.short	0x0100
        /*025a*/ 	.byte	0x06
	.zero		1


	//   ....[22]....
        /*025c*/ 	.word	0x00000ab0
        /*0260*/ 	.word	0x000000ff
        /*0264*/ 	.word	0x000000b0
        /*0268*/ 	.short	0x0100
        /*026a*/ 	.byte	0x06
	.zero		1


	//   ....[23]....
        /*026c*/ 	.word	0x00000ac0
        /*0270*/ 	.word	0x000000ff
        /*0274*/ 	.word	0x000000c0
        /*0278*/ 	.short	0x0100
        /*027a*/ 	.byte	0x06
	.zero		1


	//   ....[24]....
        /*027c*/ 	.word	0x00000ad0
        /*0280*/ 	.word	0x000000ff
        /*0284*/ 	.word	0x000000b8
        /*0288*/ 	.short	0x0100
        /*028a*/ 	.byte	0x06
	.zero		1


	//   ....[25]....
        /*028c*/ 	.word	0x00000ae0
        /*0290*/ 	.word	0x000000ff
        /*0294*/ 	.word	0x000000c8
        /*0298*/ 	.short	0x0100
        /*029a*/ 	.byte	0x06
	.zero		1


	//   ....[26]....
        /*029c*/ 	.word	0x00000c00
        /*02a0*/ 	.word	0x000000ff
        /*02a4*/ 	.word	0x000000d0
        /*02a8*/ 	.short	0x0100
        /*02aa*/ 	.byte	0x04
	.zero		1


	//   ....[27]....
        /*02ac*/ 	.word	0x00000c10
        /*02b0*/ 	.word	0x000000ff
        /*02b4*/ 	.word	0x000000f0
        /*02b8*/ 	.short	0x0100
        /*02ba*/ 	.byte	0x04
	.zero		1


	//   ....[28]....
        /*02bc*/ 	.word	0x00000c20
        /*02c0*/ 	.word	0x000000ff
        /*02c4*/ 	.word	0x000000d8
        /*02c8*/ 	.short	0x0100
        /*02ca*/ 	.byte	0x04
	.zero		1


	//   ....[29]....
        /*02cc*/ 	.word	0x00000c30
        /*02d0*/ 	.word	0x000000ff
        /*02d4*/ 	.word	0x000000f8
        /*02d8*/ 	.short	0x0100
        /*02da*/ 	.byte	0x04
	.zero		1


	//   ....[30]....
        /*02dc*/ 	.word	0x00000c40
        /*02e0*/ 	.word	0x000000ff
        /*02e4*/ 	.word	0x000000e0
        /*02e8*/ 	.short	0x0100
        /*02ea*/ 	.byte	0x04
	.zero		1


	//   ....[31]....
        /*02ec*/ 	.word	0x00000c50
        /*02f0*/ 	.word	0x000000ff
        /*02f4*/ 	.word	0x00000100
        /*02f8*/ 	.short	0x0100
        /*02fa*/ 	.byte	0x04
	.zero		1


	//   ....[32]....
        /*02fc*/ 	.word	0x00000c60
        /*0300*/ 	.word	0x000000ff
        /*0304*/ 	.word	0x000000e8
        /*0308*/ 	.short	0x0100
        /*030a*/ 	.byte	0x04
	.zero		1


	//   ....[33]....
        /*030c*/ 	.word	0x00000c70
        /*0310*/ 	.word	0x000000ff
        /*0314*/ 	.word	0x00000108
        /*0318*/ 	.short	0x0100
        /*031a*/ 	.byte	0x04
	.zero		1


	//   ....[34]....
        /*031c*/ 	.word	0x00000d60
        /*0320*/ 	.word	0x000000ff
        /*0324*/ 	.word	0x00000110
        /*0328*/ 	.short	0x0100
        /*032a*/ 	.byte	0x04
	.zero		1


	//   ....[35]....
        /*032c*/ 	.word	0x00000d70
        /*0330*/ 	.word	0x000000ff
        /*0334*/ 	.word	0x00000120
        /*0338*/ 	.short	0x0100
        /*033a*/ 	.byte	0x04
	.zero		1


	//   ....[36]....
        /*033c*/ 	.word	0x00000d80
        /*0340*/ 	.word	0x000000ff
        /*0344*/ 	.word	0x00000118
        /*0348*/ 	.short	0x0100
        /*034a*/ 	.byte	0x04
	.zero		1


	//   ....[37]....
        /*034c*/ 	.word	0x00000d90
        /*0350*/ 	.word	0x000000ff
        /*0354*/ 	.word	0x00000128
        /*0358*/ 	.short	0x0100
        /*035a*/ 	.byte	0x04
	.zero		1


	//   ....[38]....
        /*035c*/ 	.word	0x00000e90
        /*0360*/ 	.word	0x000000ff
        /*0364*/ 	.word	0x00000130
        /*0368*/ 	.short	0x0100
        /*036a*/ 	.byte	0x06
	.zero		1


	//   ....[39]....
        /*036c*/ 	.word	0x00001ab0
        /*0370*/ 	.word	0x00000000
        /*0374*/ 	.word	0x00000120
        /*0378*/ 	.short	0x010a
        /*037a*/ 	.byte	0xff
	.zero		1


	//   ....[40]....
        /*037c*/ 	.word	0x00001ad0
        /*0380*/ 	.word	0x00000000
        /*0384*/ 	.word	0x00000110
        /*0388*/ 	.short	0x0101
        /*038a*/ 	.byte	0xff
	.zero		1


	//   ....[41]....
        /*038c*/ 	.word	0x00001b80
        /*0390*/ 	.word	0x000000ff
        /*0394*/ 	.word	0x00000040
        /*0398*/ 	.short	0x010a
        /*039a*/ 	.byte	0x04
	.zero		1


	//   ....[42]....
        /*039c*/ 	.word	0x00001c50
        /*03a0*/ 	.word	0x000000ff
        /*03a4*/ 	.word	0x00000040
        /*03a8*/ 	.short	0x010a
        /*03aa*/ 	.byte	0x21
	.zero		1


	//   ....[43]....
        /*03ac*/ 	.word	0x00001e00
        /*03b0*/ 	.word	0x000000ff
        /*03b4*/ 	.word	0x00000040
        /*03b8*/ 	.short	0x010a
        /*03ba*/ 	.byte	0x05
	.zero		1


	//   ....[44]....
        /*03bc*/ 	.word	0x00001f10
        /*03c0*/ 	.word	0x000000ff
        /*03c4*/ 	.word	0x000000a8
        /*03c8*/ 	.short	0x0101
        /*03ca*/ 	.byte	0x0d
	.zero		1


	//   ....[45]....
        /*03cc*/ 	.word	0x00001f30
        /*03d0*/ 	.word	0x000000ff
        /*03d4*/ 	.word	0x00000040
        /*03d8*/ 	.short	0x010a
        /*03da*/ 	.byte	0x04
	.zero		1


	//   ....[46]....
        /*03dc*/ 	.word	0x00001fb0
        /*03e0*/ 	.word	0x000000ff
        /*03e4*/ 	.word	0x00000040
        /*03e8*/ 	.short	0x010a
        /*03ea*/ 	.byte	0x09
	.zero		1


	//   ....[47]....
        /*03ec*/ 	.word	0x00002180
        /*03f0*/ 	.word	0x000000ff
        /*03f4*/ 	.word	0x00000040
        /*03f8*/ 	.short	0x010a
        /*03fa*/ 	.byte	0x05
	.zero		1


	//   ....[48]....
        /*03fc*/ 	.word	0x00002290
        /*0400*/ 	.word	0x00000003
        /*0404*/ 	.word	0x000000b0
        /*0408*/ 	.short	0x010a
        /*040a*/ 	.byte	0xff
	.zero		1


	//   ....[49]....
        /*040c*/ 	.word	0x000023e0
        /*0410*/ 	.word	0x00000000
        /*0414*/ 	.word	0x00000000
        /*0418*/ 	.short	0x0101
        /*041a*/ 	.byte	0xff
	.zero		1


	//   ....[50]....
        /*041c*/ 	.word	0x00002980
        /*0420*/ 	.word	0x000000ff
        /*0424*/ 	.word	0x00000000
        /*0428*/ 	.short	0x010a
        /*042a*/ 	.byte	0x04
	.zero		1


	//   ....[51]....
        /*042c*/ 	.word	0x00002a10
        /*0430*/ 	.word	0x000000ff
        /*0434*/ 	.word	0x00000000
        /*0438*/ 	.short	0x010a
        /*043a*/ 	.byte	0x05
	.zero		1


	//   ....[52]....
        /*043c*/ 	.word	0x00002aa0
        /*0440*/ 	.word	0x000000ff
        /*0444*/ 	.word	0x00000000
        /*0448*/ 	.short	0x010a
        /*044a*/ 	.byte	0x05
	.zero		1


	//   ....[53]....
        /*044c*/ 	.word	0x00002b30
        /*0450*/ 	.word	0x000000ff
        /*0454*/ 	.word	0x00000000
        /*0458*/ 	.short	0x010a
        /*045a*/ 	.byte	0x05
	.zero		1


	//   ....[54]....
        /*045c*/ 	.word	0x00002bc0
        /*0460*/ 	.word	0x000000ff
        /*0464*/ 	.word	0x00000000
        /*0468*/ 	.short	0x010a
        /*046a*/ 	.byte	0x05
	.zero		1


	//   ....[55]....
        /*046c*/ 	.word	0x00002c50
        /*0470*/ 	.word	0x000000ff
        /*0474*/ 	.word	0x00000000
        /*0478*/ 	.short	0x010a
        /*047a*/ 	.byte	0x05
	.zero		1


	//   ....[56]....
        /*047c*/ 	.word	0x00002ce0
        /*0480*/ 	.word	0x000000ff
        /*0484*/ 	.word	0x00000000
        /*0488*/ 	.short	0x010a
        /*048a*/ 	.byte	0x05
	.zero		1


	//   ....[57]....
        /*048c*/ 	.word	0x00002d80
        /*0490*/ 	.word	0x00000000
        /*0494*/ 	.word	0x00000000
        /*0498*/ 	.short	0x010a
        /*049a*/ 	.byte	0xff
	.zero		1


	//   ....[58]....
        /*049c*/ 	.word	0x00002ea0
        /*04a0*/ 	.word	0x00000002
        /*04a4*/ 	.word	0x00000110
        /*04a8*/ 	.short	0x010a
        /*04aa*/ 	.byte	0xff
	.zero		1


	//   ....[59]....
        /*04ac*/ 	.word	0x00002f00
        /*04b0*/ 	.word	0x00000004
        /*04b4*/ 	.word	0x00000000
        /*04b8*/ 	.short	0x0101
        /*04ba*/ 	.byte	0xff
	.zero		1


	//   ....[60]....
        /*04bc*/ 	.word	0x00002f20
        /*04c0*/ 	.word	0x000000ff
        /*04c4*/ 	.word	0x000000c0
        /*04c8*/ 	.short	0x010a
        /*04ca*/ 	.byte	0x04
	.zero		1


	//   ....[61]....
        /*04cc*/ 	.word	0x00003040
        /*04d0*/ 	.word	0x00000002
        /*04d4*/ 	.word	0x000000b0
        /*04d8*/ 	.short	0x010a
        /*04da*/ 	.byte	0xff
	.zero		1


	//   ....[62]....
        /*04dc*/ 	.word	0x00003150
        /*04e0*/ 	.word	0x00000002
        /*04e4*/ 	.word	0x00000000
        /*04e8*/ 	.short	0x0101
        /*04ea*/ 	.byte	0xff
	.zero		1


	//   ....[63]....
        /*04ec*/ 	.word	0x000031e0
        /*04f0*/ 	.word	0x000000ff
        /*04f4*/ 	.word	0x000000c0
        /*04f8*/ 	.short	0x0106
        /*04fa*/ 	.byte	0x04
	.zero		1


	//   ....[64]....
        /*04fc*/ 	.word	0x00003200
        /*0500*/ 	.word	0x000000ff
        /*0504*/ 	.word	0x000000c0
        /*0508*/ 	.short	0x010a
        /*050a*/ 	.byte	0x04
	.zero		1


	//   ....[65]....
        /*050c*/ 	.word	0x00003290
        /*0510*/ 	.word	0x000000ff
        /*0514*/ 	.word	0x000000c0
        /*0518*/ 	.short	0x0106
        /*051a*/ 	.byte	0x07
	.zero		1


	//   ....[66]....
        /*051c*/ 	.word	0x000032d0
        /*0520*/ 	.word	0x00000000
        /*0524*/ 	.word	0x000000c0
        /*0528*/ 	.short	0x010a
        /*052a*/ 	.byte	0xff
	.zero		1


	//   ....[67]....
        /*052c*/ 	.word	0x00003510
        /*0530*/ 	.word	0x000000ff
        /*0534*/ 	.word	0x00000008
        /*0538*/ 	.short	0x010a
        /*053a*/ 	.byte	0x05
	.zero		1


	//   ....[68]....
        /*053c*/ 	.word	0x00003530
        /*0540*/ 	.word	0x000000ff
        /*0544*/ 	.word	0x00000008
        /*0548*/ 	.short	0x010a
        /*054a*/ 	.byte	0x05
	.zero		1


	//   ....[69]....
        /*054c*/ 	.word	0x000036c0
        /*0550*/ 	.word	0x000000ff
        /*0554*/ 	.word	0x00000008
        /*0558*/ 	.short	0x010a
        /*055a*/ 	.byte	0x05
	.zero		1


	//   ....[70]....
        /*055c*/ 	.word	0x000036e0
        /*0560*/ 	.word	0x000000ff
        /*0564*/ 	.word	0x00000008
        /*0568*/ 	.short	0x010a
        /*056a*/ 	.byte	0x05
	.zero		1


	//   ....[71]....
        /*056c*/ 	.word	0x000037a0
        /*0570*/ 	.word	0x000000ff
        /*0574*/ 	.word	0x00000000
        /*0578*/ 	.short	0x0101
        /*057a*/ 	.byte	0x04
	.zero		1


	//   ....[72]....
        /*057c*/ 	.word	0x00003ae0
        /*0580*/ 	.word	0x00000000
        /*0584*/ 	.word	0x000000b0
        /*0588*/ 	.short	0x010a
        /*058a*/ 	.byte	0xff
	.zero		1


	//   ....[73]....
        /*058c*/ 	.word	0x00003ba0
        /*0590*/ 	.word	0x00000000
        /*0594*/ 	.word	0x00000000
        /*0598*/ 	.short	0x0101
        /*059a*/ 	.byte	0xff
	.zero		1


	//   ....[74]....
        /*059c*/ 	.word	0x00003c60
        /*05a0*/ 	.word	0x000000ff
        /*05a4*/ 	.word	0x00000000
        /*05a8*/ 	.short	0x010a
        /*05aa*/ 	.byte	0x04
	.zero		1


	//   ....[75]....
        /*05ac*/ 	.word	0x00003c70
        /*05b0*/ 	.word	0x000000ff
        /*05b4*/ 	.word	0x000000f0
        /*05b8*/ 	.short	0x010a
        /*05ba*/ 	.byte	0x1f
	.zero		1


	//   ....[76]....
        /*05bc*/ 	.word	0x00003d20
        /*05c0*/ 	.word	0x000000ff
        /*05c4*/ 	.word	0x00000000
        /*05c8*/ 	.short	0x010a
        /*05ca*/ 	.byte	0x05
	.zero		1


	//   ....[77]....
        /*05cc*/ 	.word	0x00003e50
        /*05d0*/ 	.word	0x000000ff
        /*05d4*/ 	.word	0x00000000
        /*05d8*/ 	.short	0x010a
        /*05da*/ 	.byte	0x04
	.zero		1


	//   ....[78]....
        /*05dc*/ 	.word	0x00004150
        /*05e0*/ 	.word	0x000000ff
        /*05e4*/ 	.word	0x00000000
        /*05e8*/ 	.short	0x010a
        /*05ea*/ 	.byte	0x04
	.zero		1


	//   ....[79]....
        /*05ec*/ 	.word	0x000041e0
        /*05f0*/ 	.word	0x000000ff
        /*05f4*/ 	.word	0x00000000
        /*05f8*/ 	.short	0x010a
        /*05fa*/ 	.byte	0x05
	.zero		1


	//   ....[80]....
        /*05fc*/ 	.word	0x00004270
        /*0600*/ 	.word	0x000000ff
        /*0604*/ 	.word	0x00000000
        /*0608*/ 	.short	0x010a
        /*060a*/ 	.byte	0x05
	.zero		1


	//   ....[81]....
        /*060c*/ 	.word	0x00004310
        /*0610*/ 	.word	0x00000000
        /*0614*/ 	.word	0x00000000
        /*0618*/ 	.short	0x010a
        /*061a*/ 	.byte	0xff
	.zero		1


	//   ....[82]....
        /*061c*/ 	.word	0x00004350
        /*0620*/ 	.word	0x00000000
        /*0624*/ 	.word	0x00000000
        /*0628*/ 	.short	0x010a
        /*062a*/ 	.byte	0xff
	.zero		1


	//   ....[83]....
        /*062c*/ 	.word	0x000043c0
        /*0630*/ 	.word	0x000000ff
        /*0634*/ 	.word	0x00000000
        /*0638*/ 	.short	0x0101
        /*063a*/ 	.byte	0x04
	.zero		1


	//   ....[84]....
        /*063c*/ 	.word	0x00004400
        /*0640*/ 	.word	0x000000ff
        /*0644*/ 	.word	0x00000130
        /*0648*/ 	.short	0x010a
        /*064a*/ 	.byte	0x1a
	.zero		1


	//   ....[85]....
        /*064c*/ 	.word	0x00004450
        /*0650*/ 	.word	0x000000ff
        /*0654*/ 	.word	0x00000000
        /*0658*/ 	.short	0x0101
        /*065a*/ 	.byte	0x04
	.zero		1


	//   ....[86]....
        /*065c*/ 	.word	0x00004920
        /*0660*/ 	.word	0x00000008
        /*0664*/ 	.word	0x000000b0
        /*0668*/ 	.short	0x010a
        /*066a*/ 	.byte	0xff
	.zero		1


	//   ....[87]....
        /*066c*/ 	.word	0x00004a90
        /*0670*/ 	.word	0x00000000
        /*0674*/ 	.word	0x00000000
        /*0678*/ 	.short	0x0101
        /*067a*/ 	.byte	0xff
	.zero		1


	//   ....[88]....
        /*067c*/ 	.word	0x00004f70
        /*0680*/ 	.word	0x000000ff
        /*0684*/ 	.word	0x000000a8
        /*0688*/ 	.short	0x010a
        /*068a*/ 	.byte	0x15
	.zero		1


	//   ....[89]....
        /*068c*/ 	.word	0x00005100
        /*0690*/ 	.word	0x000000ff
        /*0694*/ 	.word	0x00000090
        /*0698*/ 	.short	0x010a
        /*069a*/ 	.byte	0x15
	.zero		1


	//   ....[90]....
        /*069c*/ 	.word	0x00005270
        /*06a0*/ 	.word	0x000000ff
        /*06a4*/ 	.word	0x00000080
        /*06a8*/ 	.short	0x010b
        /*06aa*/ 	.byte	0x15
	.zero		1


	//   ....[91]....
        /*06ac*/ 	.word	0x00005280
        /*06b0*/ 	.word	0x000000ff
        /*06b4*/ 	.word	0x00000000
        /*06b8*/ 	.short	0x0101
        /*06ba*/ 	.byte	0x21
	.zero		1


	//   ....[92]....
        /*06bc*/ 	.word	0x00005290
        /*06c0*/ 	.word	0x000000ff
        /*06c4*/ 	.word	0x00000098
        /*06c8*/ 	.short	0x010a
        /*06ca*/ 	.byte	0x15
	.zero		1


	//   ....[93]....
        /*06cc*/ 	.word	0x00005470
        /*06d0*/ 	.word	0x000000ff
        /*06d4*/ 	.word	0x00000088
        /*06d8*/ 	.short	0x010b
        /*06da*/ 	.byte	0x15
	.zero		1


	//   ....[94]....
        /*06dc*/ 	.word	0x00005480
        /*06e0*/ 	.word	0x000000ff
        /*06e4*/ 	.word	0x00000000
        /*06e8*/ 	.short	0x0101
        /*06ea*/ 	.byte	0x1f
	.zero		1


	//   ....[95]....
        /*06ec*/ 	.word	0x000054b0
        /*06f0*/ 	.word	0x000000ff
        /*06f4*/ 	.word	0x00000090
        /*06f8*/ 	.short	0x010a
        /*06fa*/ 	.byte	0x15
	.zero		1


	//   ....[96]....
        /*06fc*/ 	.word	0x000054f0
        /*0700*/ 	.word	0x00000000
        /*0704*/ 	.word	0x00000098
        /*0708*/ 	.short	0x010a
        /*070a*/ 	.byte	0xff
	.zero		1


	//   ....[97]....
        /*070c*/ 	.word	0x00005800
        /*0710*/ 	.word	0x00000003
        /*0714*/ 	.word	0x000000b0
        /*0718*/ 	.short	0x010a
        /*071a*/ 	.byte	0xff
	.zero		1


	//   ....[98]....
        /*071c*/ 	.word	0x00005980
        /*0720*/ 	.word	0x00000000
        /*0724*/ 	.word	0x00000000
        /*0728*/ 	.short	0x0101
        /*072a*/ 	.byte	0xff
	.zero		1


	//   ....[99]....
        /*072c*/ 	.word	0x000064d0
        /*0730*/ 	.word	0x00000003
        /*0734*/ 	.word	0x00000080
        /*0738*/ 	.short	0x010a
        /*073a*/ 	.byte	0xff
	.zero		1


	//   ....[100]....
        /*073c*/ 	.word	0x00006510
        /*0740*/ 	.word	0x000000a1
        /*0744*/ 	.word	0x000000d0
        /*0748*/ 	.short	0x010a
        /*074a*/ 	.byte	0xff
	.zero		1


	//   ....[101]....
        /*074c*/ 	.word	0x00006650
        /*0750*/ 	.word	0x00000003
        /*0754*/ 	.word	0x00000080
        /*0758*/ 	.short	0x010a
        /*075a*/ 	.byte	0xff
	.zero		1


	//   ....[102]....
        /*075c*/ 	.word	0x00006780
        /*0760*/ 	.word	0x00000000
        /*0764*/ 	.word	0x00000000
        /*0768*/ 	.short	0x0101
        /*076a*/ 	.byte	0xff
	.zero		1


	//   ....[103]....
        /*076c*/ 	.word	0x00006800
        /*0770*/ 	.word	0x000000a1
        /*0774*/ 	.word	0x000000d0
        /*0778*/ 	.short	0x010a
        /*077a*/ 	.byte	0xff
	.zero		1


	//   ....[104]....
        /*077c*/ 	.word	0x00007bb0
        /*0780*/ 	.word	0x000000c5
        /*0784*/ 	.word	0x00000080
        /*0788*/ 	.short	0x010a
        /*078a*/ 	.byte	0xff
	.zero		1


	//   ....[105]....
        /*078c*/ 	.word	0x00007c90
        /*0790*/ 	.word	0x000000c5
        /*0794*/ 	.word	0x00000080
        /*0798*/ 	.short	0x010a
        /*079a*/ 	.byte	0xff
	.zero		1


	//   ....[106]....
        /*079c*/ 	.word	0x00007dc0
        /*07a0*/ 	.word	0x00000000
        /*07a4*/ 	.word	0x00000000
        /*07a8*/ 	.short	0x0101
        /*07aa*/ 	.byte	0xff
	.zero		1


	//   ....[107]....
        /*07ac*/ 	.word	0x000081f0
        /*07b0*/ 	.word	0x000000a1
        /*07b4*/ 	.word	0x00000000
        /*07b8*/ 	.short	0x0101
        /*07ba*/ 	.byte	0xff
	.zero		1


	//   ....[108]....
        /*07bc*/ 	.word	0x00009250
        /*07c0*/ 	.word	0x00000000
        /*07c4*/ 	.word	0x00000120
        /*07c8*/ 	.short	0x010a
        /*07ca*/ 	.byte	0xff
	.zero		1


	//   ....[109]....
        /*07cc*/ 	.word	0x000092b0
        /*07d0*/ 	.word	0x00000000
        /*07d4*/ 	.word	0x00000040
        /*07d8*/ 	.short	0x010a
        /*07da*/ 	.byte	0xff
	.zero		1


	//   ....[110]....
        /*07dc*/ 	.word	0x00009310
        /*07e0*/ 	.word	0x00000000
        /*07e4*/ 	.word	0x00000040
        /*07e8*/ 	.short	0x010a
        /*07ea*/ 	.byte	0xff
	.zero		1


	//   ....[111]....
        /*07ec*/ 	.word	0x00009360
        /*07f0*/ 	.word	0x00000003
        /*07f4*/ 	.word	0x000000b0
        /*07f8*/ 	.short	0x010a
        /*07fa*/ 	.byte	0xff
	.zero		1


	//   ....[112]....
        /*07fc*/ 	.word	0x000093c0
        /*0800*/ 	.word	0x00000000
        /*0804*/ 	.word	0x00000000
        /*0808*/ 	.short	0x010a
        /*080a*/ 	.byte	0xff
	.zero		1


	//   ....[113]....
        /*080c*/ 	.word	0x00009420
        /*0810*/ 	.word	0x00000000
        /*0814*/ 	.word	0x00000000
        /*0818*/ 	.short	0x010a
        /*081a*/ 	.byte	0xff
	.zero		1


	//   ....[114]....
        /*081c*/ 	.word	0x00009480
        /*0820*/ 	.word	0x00000000
        /*0824*/ 	.word	0x00000000
        /*0828*/ 	.short	0x010a
        /*082a*/ 	.byte	0xff
	.zero		1


	//   ....[115]....
        /*082c*/ 	.word	0x000094e0
        /*0830*/ 	.word	0x00000000
        /*0834*/ 	.word	0x00000000
        /*0838*/ 	.short	0x010a
        /*083a*/ 	.byte	0xff
	.zero		1


	//   ....[116]....
        /*083c*/ 	.word	0x00009540
        /*0840*/ 	.word	0x00000000
        /*0844*/ 	.word	0x00000000
        /*0848*/ 	.short	0x010a
        /*084a*/ 	.byte	0xff
	.zero		1


	//   ....[117]....
        /*084c*/ 	.word	0x000095a0
        /*0850*/ 	.word	0x00000000
        /*0854*/ 	.word	0x00000000
        /*0858*/ 	.short	0x010a
        /*085a*/ 	.byte	0xff
	.zero		1


	//   ....[118]....
        /*085c*/ 	.word	0x00009600
        /*0860*/ 	.word	0x00000000
        /*0864*/ 	.word	0x00000000
        /*0868*/ 	.short	0x010a
        /*086a*/ 	.byte	0xff
	.zero		1


	//   ....[119]....
        /*086c*/ 	.word	0x00009650
        /*0870*/ 	.word	0x00000002
        /*0874*/ 	.word	0x00000110
        /*0878*/ 	.short	0x010a
        /*087a*/ 	.byte	0xff
	.zero		1


	//   ....[120]....
        /*087c*/ 	.word	0x000096b0
        /*0880*/ 	.word	0x00000002
        /*0884*/ 	.word	0x000000c0
        /*0888*/ 	.short	0x010a
        /*088a*/ 	.byte	0xff
	.zero		1


	//   ....[121]....
        /*088c*/ 	.word	0x00009700
        /*0890*/ 	.word	0x00000002
        /*0894*/ 	.word	0x000000b0
        /*0898*/ 	.short	0x010a
        /*089a*/ 	.byte	0xff
	.zero		1


	//   ....[122]....
        /*089c*/ 	.word	0x00009760
        /*08a0*/ 	.word	0x00000000
        /*08a4*/ 	.word	0x000000c0
        /*08a8*/ 	.short	0x010a
        /*08aa*/ 	.byte	0xff
	.zero		1


	//   ....[123]....
        /*08ac*/ 	.word	0x000097c0
        /*08b0*/ 	.word	0x00000000
        /*08b4*/ 	.word	0x00000008
        /*08b8*/ 	.short	0x010a
        /*08ba*/ 	.byte	0xff
	.zero		1


	//   ....[124]....
        /*08bc*/ 	.word	0x000098b0
        /*08c0*/ 	.word	0x00000000
        /*08c4*/ 	.word	0x00000008
        /*08c8*/ 	.short	0x010a
        /*08ca*/ 	.byte	0xff
	.zero		1


	//   ....[125]....
        /*08cc*/ 	.word	0x00009900
        /*08d0*/ 	.word	0x00000000
        /*08d4*/ 	.word	0x000000b0
        /*08d8*/ 	.short	0x010a
        /*08da*/ 	.byte	0xff
	.zero		1


	//   ....[126]....
        /*08dc*/ 	.word	0x00009960
        /*08e0*/ 	.word	0x00000000
        /*08e4*/ 	.word	0x000000f0
        /*08e8*/ 	.short	0x010a
        /*08ea*/ 	.byte	0xff
	.zero		1


	//   ....[127]....
        /*08ec*/ 	.word	0x000099c0
        /*08f0*/ 	.word	0x00000000
        /*08f4*/ 	.word	0x00000000
        /*08f8*/ 	.short	0x010a
        /*08fa*/ 	.byte	0xff
	.zero		1


	//   ....[128]....
        /*08fc*/ 	.word	0x00009a20
        /*0900*/ 	.word	0x00000000
        /*0904*/ 	.word	0x00000000
        /*0908*/ 	.short	0x010a
        /*090a*/ 	.byte	0xff
	.zero		1


	//   ....[129]....
        /*090c*/ 	.word	0x00009a80
        /*0910*/ 	.word	0x00000000
        /*0914*/ 	.word	0x00000000
        /*0918*/ 	.short	0x010a
        /*091a*/ 	.byte	0xff
	.zero		1


	//   ....[130]....
        /*091c*/ 	.word	0x00009ae0
        /*0920*/ 	.word	0x00000000
        /*0924*/ 	.word	0x00000000
        /*0928*/ 	.short	0x010a
        /*092a*/ 	.byte	0xff
	.zero		1


	//   ....[131]....
        /*092c*/ 	.word	0x00009b40
        /*0930*/ 	.word	0x00000000
        /*0934*/ 	.word	0x00000130
        /*0938*/ 	.short	0x010a
        /*093a*/ 	.byte	0xff
	.zero		1


	//   ....[132]....
        /*093c*/ 	.word	0x00009b90
        /*0940*/ 	.word	0x00000008
        /*0944*/ 	.word	0x000000b0
        /*0948*/ 	.short	0x010a
        /*094a*/ 	.byte	0xff
	.zero		1


	//   ....[133]....
        /*094c*/ 	.word	0x00009bf0
        /*0950*/ 	.word	0x00000000
        /*0954*/ 	.word	0x000000a8
        /*0958*/ 	.short	0x010a
        /*095a*/ 	.byte	0xff
	.zero		1


	//   ....[134]....
        /*095c*/ 	.word	0x00009c50
        /*0960*/ 	.word	0x00000005
        /*0964*/ 	.word	0x00000090
        /*0968*/ 	.short	0x010a
        /*096a*/ 	.byte	0xff
	.zero		1


	//   ....[135]....
        /*096c*/ 	.word	0x00009cb0
        /*0970*/ 	.word	0x00000005
        /*0974*/ 	.word	0x00000098
        /*0978*/ 	.short	0x010a
        /*097a*/ 	.byte	0xff
	.zero		1


	//   ....[136]....
        /*097c*/ 	.word	0x00009d10
        /*0980*/ 	.word	0x00000000
        /*0984*/ 	.word	0x00000090
        /*0988*/ 	.short	0x010a
        /*098a*/ 	.byte	0xff
	.zero		1


	//   ....[137]....
        /*098c*/ 	.word	0x00009d60
        /*0990*/ 	.word	0x00000003
        /*0994*/ 	.word	0x000000b0
        /*0998*/ 	.short	0x010a
        /*099a*/ 	.byte	0xff
	.zero		1


	//   ....[138]....
        /*099c*/ 	.word	0x00009db0
        /*09a0*/ 	.word	0x00000003
        /*09a4*/ 	.word	0x00000080
        /*09a8*/ 	.short	0x010a
        /*09aa*/ 	.byte	0xff
	.zero		1


	//   ....[139]....
        /*09ac*/ 	.word	0x00009e00
        /*09b0*/ 	.word	0x000000a1
        /*09b4*/ 	.word	0x000000d0
        /*09b8*/ 	.short	0x010a
        /*09ba*/ 	.byte	0xff
	.zero		1


	//   ....[140]....
        /*09bc*/ 	.word	0x00009e50
        /*09c0*/ 	.word	0x000000c5
        /*09c4*/ 	.word	0x00000080
        /*09c8*/ 	.short	0x010a
        /*09ca*/ 	.byte	0xff
	.zero		1


	//----- nvinfo : EIATTR_NUM_MBARRIERS
	.align		4
.L_47:
        /*09cc*/ 	.byte	0x03, 0x38
        /*09ce*/ 	.short	0x0027


	//----- nvinfo : EIATTR_EXIT_INSTR_OFFSETS
	.align		4
        /*09d0*/ 	.byte	0x04, 0x1c
        /*09d2*/ 	.short	(.L_49 - .L_48)


	//   ....[0]....
.L_48:
        /*09d4*/ 	.word	0x00002db0


	//   ....[1]....
        /*09d8*/ 	.word	0x000032a0


	//   ....[2]....
        /*09dc*/ 	.word	0x00003300


	//   ....[3]....
        /*09e0*/ 	.word	0x00004680


	//   ....[4]....
        /*09e4*/ 	.word	0x00005520


	//   ....[5]....
        /*09e8*/ 	.word	0x00005560


	//   ....[6]....
        /*09ec*/ 	.word	0x00009240


	//----- nvinfo : EIATTR_MAX_THREADS
	.align		4
.L_49:
        /*09f0*/ 	.byte	0x04, 0x05
        /*09f2*/ 	.short	(.L_51 - .L_50)
.L_50:
        /*09f4*/ 	.word	0x00000100
        /*09f8*/ 	.word	0x00000001
        /*09fc*/ 	.word	0x00000001


	//----- nvinfo : EIATTR_CRS_STACK_SIZE
	.align		4
.L_51:
        /*0a00*/ 	.byte	0x04, 0x1e
        /*0a02*/ 	.short	(.L_53 - .L_52)
.L_52:
        /*0a04*/ 	.word	0x00000000


	//----- nvinfo : EIATTR_CBANK_PARAM_SIZE
	.align		4
.L_53:
        /*0a08*/ 	.byte	0x03, 0x19
        /*0a0a*/ 	.short	0x0800


	//----- nvinfo : EIATTR_PARAM_CBANK
	.align		4
        /*0a0c*/ 	.byte	0x04, 0x0a
        /*0a0e*/ 	.short	(.L_55 - .L_54)
	.align		4
.L_54:
        /*0a10*/ 	.word	index@(.nv.constant0._ZN7cutlass13device_kernelINS_4gemm6kernel13GemmUniversalIN4cute5tupleIJiiiiEEENS1_10collective13CollectiveMmaINS1_35MainloopSm100TmaUmmaWarpSpecializedILi8ELi2ELi4ENS5_IJNS4_1CILi8EEENSA_ILi1EEESC_EEEEENS5_IJNSA_ILi256EEENSA_ILi128EEESG_EEENS_12float_e5m2_tENS5_IJlSC_lEEESI_SJ_NS4_8TiledMMAINS4_8MMA_AtomIJNS4_10MMA_TraitsINS4_25SM100_MMA_F8F6F4_2x1SM_SSEJSI_SI_fSF_SG_NS4_17integral_constantINS4_4UMMA5MajorELSQ_0EEESR_NSO_INSP_7ScaleInELSS_0EEEST_EEEEEENS4_6LayoutINS5_IJSC_SC_SC_EEENS5_IJNSA_ILi0EEESY_SY_EEEEENS5_IJNS4_10UnderscoreES11_S11_EEEEENS4_18SM100_TMA_2SM_LOADENS4_14ComposedLayoutINS4_7SwizzleILi3ELi4ELi3EEENS4_18smem_ptr_flag_bitsILi8EEENSW_INS5_IJSB_SG_EEENS5_IJSG_SC_EEEEEEEvNS4_8identityENS4_28SM100_TMA_2SM_LOAD_MULTICASTES1D_vS1E_EENS_8epilogue10collective18CollectiveEpilogueINS1H_23Sm100TmaWarpSpecializedILi2ELi2ELi64ELb0ELb0EEEJNS5_IJSG_SG_SG_EEENS5_IJNSW_ISG_SC_EENSW_INSA_ILi64EEESC_EEEEESI_SJ_SI_SJ_NS1H_6fusion15FusionCallbacksIS1L_NS1R_17LinearCombinationISI_fSI_fLNS_15FloatRoundStyleE2EEES1M_S1Q_JEEENS4_5SM1004TMEM4LOAD26SM100_TMEM_LOAD_32dp32b64xENS4_13SM90_TMA_LOADENS15_INS16_ILi2ELi4ELi3EEES19_NSW_INS5_IJSB_S1O_EEENS5_IJS1O_SC_EEEEEEENS4_39AutoVectorizingCopyWithAssumedAlignmentILi128EEENS4_14SM90_TMA_STOREES26_S28_S28_EEEvvEEEEvNT_6ParamsE)
        /*0a14*/ 	.short	0x0380
        /*0a16*/ 	.short	0x0800


	//----- nvinfo : EIATTR_SW_WAR
	.align		4
.L_55:
        /*0a18*/ 	.byte	0x04, 0x36
        /*0a1a*/ 	.short	(.L_57 - .L_56)
.L_56:
        /*0a1c*/ 	.word	0x00000008
.L_57:


//--------------------- .nv.callgraph             --------------------------
	.section	.nv.callgraph,"",@"SHT_CUDA_CALLGRAPH"
	.align	4
	.sectionentsize	8
	.align		4
        /*0000*/ 	.word	0x00000000
	.align		4
        /*0004*/ 	.word	0xffffffff
	.align		4
        /*0008*/ 	.word	index@(_ZN7cutlass13device_kernelINS_4gemm6kernel13GemmUniversalIN4cute5tupleIJiiiiEEENS1_10collective13CollectiveMmaINS1_35MainloopSm100TmaUmmaWarpSpecializedILi8ELi2ELi4ENS5_IJNS4_1CILi8EEENSA_ILi1EEESC_EEEEENS5_IJNSA_ILi256EEENSA_ILi128EEESG_EEENS_12float_e5m2_tENS5_IJlSC_lEEESI_SJ_NS4_8TiledMMAINS4_8MMA_AtomIJNS4_10MMA_TraitsINS4_25SM100_MMA_F8F6F4_2x1SM_SSEJSI_SI_fSF_SG_NS4_17integral_constantINS4_4UMMA5MajorELSQ_0EEESR_NSO_INSP_7ScaleInELSS_0EEEST_EEEEEENS4_6LayoutINS5_IJSC_SC_SC_EEENS5_IJNSA_ILi0EEESY_SY_EEEEENS5_IJNS4_10UnderscoreES11_S11_EEEEENS4_18SM100_TMA_2SM_LOADENS4_14ComposedLayoutINS4_7SwizzleILi3ELi4ELi3EEENS4_18smem_ptr_flag_bitsILi8EEENSW_INS5_IJSB_SG_EEENS5_IJSG_SC_EEEEEEEvNS4_8identityENS4_28SM100_TMA_2SM_LOAD_MULTICASTES1D_vS1E_EENS_8epilogue10collective18CollectiveEpilogueINS1H_23Sm100TmaWarpSpecializedILi2ELi2ELi64ELb0ELb0EEEJNS5_IJSG_SG_SG_EEENS5_IJNSW_ISG_SC_EENSW_INSA_ILi64EEESC_EEEEESI_SJ_SI_SJ_NS1H_6fusion15FusionCallbacksIS1L_NS1R_17LinearCombinationISI_fSI_fLNS_15FloatRoundStyleE2EEES1M_S1Q_JEEENS4_5SM1004TMEM4LOAD26SM100_TMEM_LOAD_32dp32b64xENS4_13SM90_TMA_LOADENS15_INS16_ILi2ELi4ELi3EEES19_NSW_INS5_IJSB_S1O_EEENS5_IJS1O_SC_EEEEEEENS4_39AutoVectorizingCopyWithAssumedAlignmentILi128EEENS4_14SM90_TMA_STOREES26_S28_S28_EEEvvEEEEvNT_6ParamsE)
	.align		4
        /*000c*/ 	.word	index@(__assertfail)
	.align		4
        /*0010*/ 	.word	0x00000000
	.align		4
        /*0014*/ 	.word	0xfffffffe
	.align		4
        /*0018*/ 	.word	0x00000000
	.align		4
        /*001c*/ 	.word	0xfffffffd
	.align		4
        /*0020*/ 	.word	0x00000000
	.align		4
        /*0024*/ 	.word	0xfffffffc


//--------------------- .nv.constant4             --------------------------
	.section	.nv.constant4,"a",@progbits
	.align	8
	.align		8
.nv.constant4:
        /*0000*/ 	.dword	__assertfail
	.align		8
        /*0008*/ 	.dword	__unnamed_1
	.align		8
        /*0010*/ 	.dword	__unnamed_2
	.align		8
        /*0018*/ 	.dword	_ZN40_INTERNAL_20cfb2df_4_k_cu_3c33905d_343934cuda3std3__45__cpo5beginE
	.align		8
        /*0020*/ 	.dword	_ZN40_INTERNAL_20cfb2df_4_k_cu_3c33905d_343934cuda3std3__45__cpo3endE
	.align		8
        /*0028*/ 	.dword	_ZN40_INTERNAL_20cfb2df_4_k_cu_3c33905d_343934cuda3std3__45__cpo6cbeginE
	.align		8
        /*0030*/ 	.dword	_ZN40_INTERNAL_20cfb2df_4_k_cu_3c33905d_343934cuda3std3__45__cpo4cendE
	.align		8
        /*0038*/ 	.dword	_ZN40_INTERNAL_20cfb2df_4_k_cu_3c33905d_343934cuda3std3__442_GLOBAL__N__20cfb2df_4_k_cu_3c33905d_343936ignoreE
	.align		8
        /*0040*/ 	.dword	_ZN40_INTERNAL_20cfb2df_4_k_cu_3c33905d_343934cuda3std3__419piecewise_constructE
	.align		8
        /*0048*/ 	.dword	_ZN40_INTERNAL_20cfb2df_4_k_cu_3c33905d_343934cuda3std3__48in_placeE
	.align		8
        /*0050*/ 	.dword	_ZN40_INTERNAL_20cfb2df_4_k_cu_3c33905d_343934cuda3std6ranges3__45__cpo4swapE
	.align		8
        /*0058*/ 	.dword	_ZN40_INTERNAL_20cfb2df_4_k_cu_3c33905d_343934cuda3std6ranges3__45__cpo9iter_moveE
	.align		8
        /*0060*/ 	.dword	_ZN40_INTERNAL_20cfb2df_4_k_cu_3c33905d_343934cute7productE
	.align		8
        /*0068*/ 	.dword	_ZN40_INTERNAL_20cfb2df_4_k_cu_3c33905d_343934cute1_E
	.align		8
        /*0070*/ 	.dword	$str$25
	.align		8
        /*0078*/ 	.dword	$str$26
	.align		8
        /*0080*/ 	.dword	$str$27
	.align		8
        /*0088*/ 	.dword	$str$28


//--------------------- .text._ZN7cutlass13device_kernelINS_4gemm6kernel13GemmUniversalIN4cute5tupleIJiiiiEEENS1_10collective13CollectiveMmaINS1_35MainloopSm100TmaUmmaWarpSpecializedILi8ELi2ELi4ENS5_IJNS4_1CILi8EEENSA_ILi1EEESC_EEEEENS5_IJNSA_ILi256EEENSA_ILi128EEESG_EEENS_12float_e5m2_tENS5_IJlSC_lEEESI_SJ_NS4_8TiledMMAINS4_8MMA_AtomIJNS4_10MMA_TraitsINS4_25SM100_MMA_F8F6F4_2x1SM_SSEJSI_SI_fSF_SG_NS4_17integral_constantINS4_4UMMA5MajorELSQ_0EEESR_NSO_INSP_7ScaleInELSS_0EEEST_EEEEEENS4_6LayoutINS5_IJSC_SC_SC_EEENS5_IJNSA_ILi0EEESY_SY_EEEEENS5_IJNS4_10UnderscoreES11_S11_EEEEENS4_18SM100_TMA_2SM_LOADENS4_14ComposedLayoutINS4_7SwizzleILi3ELi4ELi3EEENS4_18smem_ptr_flag_bitsILi8EEENSW_INS5_IJSB_SG_EEENS5_IJSG_SC_EEEEEEEvNS4_8identityENS4_28SM100_TMA_2SM_LOAD_MULTICASTES1D_vS1E_EENS_8epilogue10collective18CollectiveEpilogueINS1H_23Sm100TmaWarpSpecializedILi2ELi2ELi64ELb0ELb0EEEJNS5_IJSG_SG_SG_EEENS5_IJNSW_ISG_SC_EENSW_INSA_ILi64EEESC_EEEEESI_SJ_SI_SJ_NS1H_6fusion15FusionCallbacksIS1L_NS1R_17LinearCombinationISI_fSI_fLNS_15FloatRoundStyleE2EEES1M_S1Q_JEEENS4_5SM1004TMEM4LOAD26SM100_TMEM_LOAD_32dp32b64xENS4_13SM90_TMA_LOADENS15_INS16_ILi2ELi4ELi3EEES19_NSW_INS5_IJSB_S1O_EEENS5_IJS1O_SC_EEEEEEENS4_39AutoVectorizingCopyWithAssumedAlignmentILi128EEENS4_14SM90_TMA_STOREES26_S28_S28_EEEvvEEEEvNT_6ParamsE --------------------------
	.section	.text._ZN7cutlass13device_kernelINS_4gemm6kernel13GemmUniversalIN4cute5tupleIJiiiiEEENS1_10collective13CollectiveMmaINS1_35MainloopSm100TmaUmmaWarpSpecializedILi8ELi2ELi4ENS5_IJNS4_1CILi8EEENSA_ILi1EEESC_EEEEENS5_IJNSA_ILi256EEENSA_ILi128EEESG_EEENS_12float_e5m2_tENS5_IJlSC_lEEESI_SJ_NS4_8TiledMMAINS4_8MMA_AtomIJNS4_10MMA_TraitsINS4_25SM100_MMA_F8F6F4_2x1SM_SSEJSI_SI_fSF_SG_NS4_17integral_constantINS4_4UMMA5MajorELSQ_0EEESR_NSO_INSP_7ScaleInELSS_0EEEST_EEEEEENS4_6LayoutINS5_IJSC_SC_SC_EEENS5_IJNSA_ILi0EEESY_SY_EEEEENS5_IJNS4_10UnderscoreES11_S11_EEEEENS4_18SM100_TMA_2SM_LOADENS4_14ComposedLayoutINS4_7SwizzleILi3ELi4ELi3EEENS4_18smem_ptr_flag_bitsILi8EEENSW_INS5_IJSB_SG_EEENS5_IJSG_SC_EEEEEEEvNS4_8identityENS4_28SM100_TMA_2SM_LOAD_MULTICASTES1D_vS1E_EENS_8epilogue10collective18CollectiveEpilogueINS1H_23Sm100TmaWarpSpecializedILi2ELi2ELi64ELb0ELb0EEEJNS5_IJSG_SG_SG_EEENS5_IJNSW_ISG_SC_EENSW_INSA_ILi64EEESC_EEEEESI_SJ_SI_SJ_NS1H_6fusion15FusionCallbacksIS1L_NS1R_17LinearCombinationISI_fSI_fLNS_15FloatRoundStyleE2EEES1M_S1Q_JEEENS4_5SM1004TMEM4LOAD26SM100_TMEM_LOAD_32dp32b64xENS4_13SM90_TMA_LOADENS15_INS16_ILi2ELi4ELi3EEES19_NSW_INS5_IJSB_S1O_EEENS5_IJS1O_SC_EEEEEEENS4_39AutoVectorizingCopyWithAssumedAlignmentILi128EEENS4_14SM90_TMA_STOREES26_S28_S28_EEEvvEEEEvNT_6ParamsE,"ax",@progbits
	.align	128
.text._ZN7cutlass13device_kernelINS_4gemm6kernel13GemmUniversalIN4cute5tupleIJiiiiEEENS1_10collective13CollectiveMmaINS1_35MainloopSm100TmaUmmaWarpSpecializedILi8ELi2ELi4ENS5_IJNS4_1CILi8EEENSA_ILi1EEESC_EEEEENS5_IJNSA_ILi256EEENSA_ILi128EEESG_EEENS_12float_e5m2_tENS5_IJlSC_lEEESI_SJ_NS4_8TiledMMAINS4_8MMA_AtomIJNS4_10MMA_TraitsINS4_25SM100_MMA_F8F6F4_2x1SM_SSEJSI_SI_fSF_SG_NS4_17integral_constantINS4_4UMMA5MajorELSQ_0EEESR_NSO_INSP_7ScaleInELSS_0EEEST_EEEEEENS4_6LayoutINS5_IJSC_SC_SC_EEENS5_IJNSA_ILi0EEESY_SY_EEEEENS5_IJNS4_10UnderscoreES11_S11_EEEEENS4_18SM100_TMA_2SM_LOADENS4_14ComposedLayoutINS4_7SwizzleILi3ELi4ELi3EEENS4_18smem_ptr_flag_bitsILi8EEENSW_INS5_IJSB_SG_EEENS5_IJSG_SC_EEEEEEEvNS4_8identityENS4_28SM100_TMA_2SM_LOAD_MULTICASTES1D_vS1E_EENS_8epilogue10collective18CollectiveEpilogueINS1H_23Sm100TmaWarpSpecializedILi2ELi2ELi64ELb0ELb0EEEJNS5_IJSG_SG_SG_EEENS5_IJNSW_ISG_SC_EENSW_INSA_ILi64EEESC_EEEEESI_SJ_SI_SJ_NS1H_6fusion15FusionCallbacksIS1L_NS1R_17LinearCombinationISI_fSI_fLNS_15FloatRoundStyleE2EEES1M_S1Q_JEEENS4_5SM1004TMEM4LOAD26SM100_TMEM_LOAD_32dp32b64xENS4_13SM90_TMA_LOADENS15_INS16_ILi2ELi4ELi3EEES19_NSW_INS5_IJSB_S1O_EEENS5_IJS1O_SC_EEEEEEENS4_39AutoVectorizingCopyWithAssumedAlignmentILi128EEENS4_14SM90_TMA_STOREES26_S28_S28_EEEvvEEEEvNT_6ParamsE:
        .type           _ZN7cutlass13device_kernelINS_4gemm6kernel13GemmUniversalIN4cute5tupleIJiiiiEEENS1_10collective13CollectiveMmaINS1_35MainloopSm100TmaUmmaWarpSpecializedILi8ELi2ELi4ENS5_IJNS4_1CILi8EEENSA_ILi1EEESC_EEEEENS5_IJNSA_ILi256EEENSA_ILi128EEESG_EEENS_12float_e5m2_tENS5_IJlSC_lEEESI_SJ_NS4_8TiledMMAINS4_8MMA_AtomIJNS4_10MMA_TraitsINS4_25SM100_MMA_F8F6F4_2x1SM_SSEJSI_SI_fSF_SG_NS4_17integral_constantINS4_4UMMA5MajorELSQ_0EEESR_NSO_INSP_7ScaleInELSS_0EEEST_EEEEEENS4_6LayoutINS5_IJSC_SC_SC_EEENS5_IJNSA_ILi0EEESY_SY_EEEEENS5_IJNS4_10UnderscoreES11_S11_EEEEENS4_18SM100_TMA_2SM_LOADENS4_14ComposedLayoutINS4_7SwizzleILi3ELi4ELi3EEENS4_18smem_ptr_flag_bitsILi8EEENSW_INS5_IJSB_SG_EEENS5_IJSG_SC_EEEEEEEvNS4_8identityENS4_28SM100_TMA_2SM_LOAD_MULTICASTES1D_vS1E_EENS_8epilogue10collective18CollectiveEpilogueINS1H_23Sm100TmaWarpSpecializedILi2ELi2ELi64ELb0ELb0EEEJNS5_IJSG_SG_SG_EEENS5_IJNSW_ISG_SC_EENSW_INSA_ILi64EEESC_EEEEESI_SJ_SI_SJ_NS1H_6fusion15FusionCallbacksIS1L_NS1R_17LinearCombinationISI_fSI_fLNS_15FloatRoundStyleE2EEES1M_S1Q_JEEENS4_5SM1004TMEM4LOAD26SM100_TMEM_LOAD_32dp32b64xENS4_13SM90_TMA_LOADENS15_INS16_ILi2ELi4ELi3EEES19_NSW_INS5_IJSB_S1O_EEENS5_IJS1O_SC_EEEEEEENS4_39AutoVectorizingCopyWithAssumedAlignmentILi128EEENS4_14SM90_TMA_STOREES26_S28_S28_EEEvvEEEEvNT_6ParamsE,@function
        .size           _ZN7cutlass13device_kernelINS_4gemm6kernel13GemmUniversalIN4cute5tupleIJiiiiEEENS1_10collective13CollectiveMmaINS1_35MainloopSm100TmaUmmaWarpSpecializedILi8ELi2ELi4ENS5_IJNS4_1CILi8EEENSA_ILi1EEESC_EEEEENS5_IJNSA_ILi256EEENSA_ILi128EEESG_EEENS_12float_e5m2_tENS5_IJlSC_lEEESI_SJ_NS4_8TiledMMAINS4_8MMA_AtomIJNS4_10MMA_TraitsINS4_25SM100_MMA_F8F6F4_2x1SM_SSEJSI_SI_fSF_SG_NS4_17integral_constantINS4_4UMMA5MajorELSQ_0EEESR_NSO_INSP_7ScaleInELSS_0EEEST_EEEEEENS4_6LayoutINS5_IJSC_SC_SC_EEENS5_IJNSA_ILi0EEESY_SY_EEEEENS5_IJNS4_10UnderscoreES11_S11_EEEEENS4_18SM100_TMA_2SM_LOADENS4_14ComposedLayoutINS4_7SwizzleILi3ELi4ELi3EEENS4_18smem_ptr_flag_bitsILi8EEENSW_INS5_IJSB_SG_EEENS5_IJSG_SC_EEEEEEEvNS4_8identityENS4_28SM100_TMA_2SM_LOAD_MULTICASTES1D_vS1E_EENS_8epilogue10collective18CollectiveEpilogueINS1H_23Sm100TmaWarpSpecializedILi2ELi2ELi64ELb0ELb0EEEJNS5_IJSG_SG_SG_EEENS5_IJNSW_ISG_SC_EENSW_INSA_ILi64EEESC_EEEEESI_SJ_SI_SJ_NS1H_6fusion15FusionCallbacksIS1L_NS1R_17LinearCombinationISI_fSI_fLNS_15FloatRoundStyleE2EEES1M_S1Q_JEEENS4_5SM1004TMEM4LOAD26SM100_TMEM_LOAD_32dp32b64xENS4_13SM90_TMA_LOADENS15_INS16_ILi2ELi4ELi3EEES19_NSW_INS5_IJSB_S1O_EEENS5_IJS1O_SC_EEEEEEENS4_39AutoVectorizingCopyWithAssumedAlignmentILi128EEENS4_14SM90_TMA_STOREES26_S28_S28_EEEvvEEEEvNT_6ParamsE,(.L_x_176 - _ZN7cutlass13device_kernelINS_4gemm6kernel13GemmUniversalIN4cute5tupleIJiiiiEEENS1_10collective13CollectiveMmaINS1_35MainloopSm100TmaUmmaWarpSpecializedILi8ELi2ELi4ENS5_IJNS4_1CILi8EEENSA_ILi1EEESC_EEEEENS5_IJNSA_ILi256EEENSA_ILi128EEESG_EEENS_12float_e5m2_tENS5_IJlSC_lEEESI_SJ_NS4_8TiledMMAINS4_8MMA_AtomIJNS4_10MMA_TraitsINS4_25SM100_MMA_F8F6F4_2x1SM_SSEJSI_SI_fSF_SG_NS4_17integral_constantINS4_4UMMA5MajorELSQ_0EEESR_NSO_INSP_7ScaleInELSS_0EEEST_EEEEEENS4_6LayoutINS5_IJSC_SC_SC_EEENS5_IJNSA_ILi0EEESY_SY_EEEEENS5_IJNS4_10UnderscoreES11_S11_EEEEENS4_18SM100_TMA_2SM_LOADENS4_14ComposedLayoutINS4_7SwizzleILi3ELi4ELi3EEENS4_18smem_ptr_flag_bitsILi8EEENSW_INS5_IJSB_SG_EEENS5_IJSG_SC_EEEEEEEvNS4_8identityENS4_28SM100_TMA_2SM_LOAD_MULTICASTES1D_vS1E_EENS_8epilogue10collective18CollectiveEpilogueINS1H_23Sm100TmaWarpSpecializedILi2ELi2ELi64ELb0ELb0EEEJNS5_IJSG_SG_SG_EEENS5_IJNSW_ISG_SC_EENSW_INSA_ILi64EEESC_EEEEESI_SJ_SI_SJ_NS1H_6fusion15FusionCallbacksIS1L_NS1R_17LinearCombinationISI_fSI_fLNS_15FloatRoundStyleE2EEES1M_S1Q_JEEENS4_5SM1004TMEM4LOAD26SM100_TMEM_LOAD_32dp32b64xENS4_13SM90_TMA_LOADENS15_INS16_ILi2ELi4ELi3EEES19_NSW_INS5_IJSB_S1O_EEENS5_IJS1O_SC_EEEEEEENS4_39AutoVectorizingCopyWithAssumedAlignmentILi128EEENS4_14SM90_TMA_STOREES26_S28_S28_EEEvvEEEEvNT_6ParamsE)
        .other          _ZN7cutlass13device_kernelINS_4gemm6kernel13GemmUniversalIN4cute5tupleIJiiiiEEENS1_10collective13CollectiveMmaINS1_35MainloopSm100TmaUmmaWarpSpecializedILi8ELi2ELi4ENS5_IJNS4_1CILi8EEENSA_ILi1EEESC_EEEEENS5_IJNSA_ILi256EEENSA_ILi128EEESG_EEENS_12float_e5m2_tENS5_IJlSC_lEEESI_SJ_NS4_8TiledMMAINS4_8MMA_AtomIJNS4_10MMA_TraitsINS4_25SM100_MMA_F8F6F4_2x1SM_SSEJSI_SI_fSF_SG_NS4_17integral_constantINS4_4UMMA5MajorELSQ_0EEESR_NSO_INSP_7ScaleInELSS_0EEEST_EEEEEENS4_6LayoutINS5_IJSC_SC_SC_EEENS5_IJNSA_ILi0EEESY_SY_EEEEENS5_IJNS4_10UnderscoreES11_S11_EEEEENS4_18SM100_TMA_2SM_LOADENS4_14ComposedLayoutINS4_7SwizzleILi3ELi4ELi3EEENS4_18smem_ptr_flag_bitsILi8EEENSW_INS5_IJSB_SG_EEENS5_IJSG_SC_EEEEEEEvNS4_8identityENS4_28SM100_TMA_2SM_LOAD_MULTICASTES1D_vS1E_EENS_8epilogue10collective18CollectiveEpilogueINS1H_23Sm100TmaWarpSpecializedILi2ELi2ELi64ELb0ELb0EEEJNS5_IJSG_SG_SG_EEENS5_IJNSW_ISG_SC_EENSW_INSA_ILi64EEESC_EEEEESI_SJ_SI_SJ_NS1H_6fusion15FusionCallbacksIS1L_NS1R_17LinearCombinationISI_fSI_fLNS_15FloatRoundStyleE2EEES1M_S1Q_JEEENS4_5SM1004TMEM4LOAD26SM100_TMEM_LOAD_32dp32b64xENS4_13SM90_TMA_LOADENS15_INS16_ILi2ELi4ELi3EEES19_NSW_INS5_IJSB_S1O_EEENS5_IJS1O_SC_EEEEEEENS4_39AutoVectorizingCopyWithAssumedAlignmentILi128EEENS4_14SM90_TMA_STOREES26_S28_S28_EEEvvEEEEvNT_6ParamsE,@"STO_CUDA_ENTRY STV_DEFAULT"
_ZN7cutlass13device_kernelINS_4gemm6kernel13GemmUniversalIN4cute5tupleIJiiiiEEENS1_10collective13CollectiveMmaINS1_35MainloopSm100TmaUmmaWarpSpecializedILi8ELi2ELi4ENS5_IJNS4_1CILi8EEENSA_ILi1EEESC_EEEEENS5_IJNSA_ILi256EEENSA_ILi128EEESG_EEENS_12float_e5m2_tENS5_IJlSC_lEEESI_SJ_NS4_8TiledMMAINS4_8MMA_AtomIJNS4_10MMA_TraitsINS4_25SM100_MMA_F8F6F4_2x1SM_SSEJSI_SI_fSF_SG_NS4_17integral_constantINS4_4UMMA5MajorELSQ_0EEESR_NSO_INSP_7ScaleInELSS_0EEEST_EEEEEENS4_6LayoutINS5_IJSC_SC_SC_EEENS5_IJNSA_ILi0EEESY_SY_EEEEENS5_IJNS4_10UnderscoreES11_S11_EEEEENS4_18SM100_TMA_2SM_LOADENS4_14ComposedLayoutINS4_7SwizzleILi3ELi4ELi3EEENS4_18smem_ptr_flag_bitsILi8EEENSW_INS5_IJSB_SG_EEENS5_IJSG_SC_EEEEEEEvNS4_8identityENS4_28SM100_TMA_2SM_LOAD_MULTICASTES1D_vS1E_EENS_8epilogue10collective18CollectiveEpilogueINS1H_23Sm100TmaWarpSpecializedILi2ELi2ELi64ELb0ELb0EEEJNS5_IJSG_SG_SG_EEENS5_IJNSW_ISG_SC_EENSW_INSA_ILi64EEESC_EEEEESI_SJ_SI_SJ_NS1H_6fusion15FusionCallbacksIS1L_NS1R_17LinearCombinationISI_fSI_fLNS_15FloatRoundStyleE2EEES1M_S1Q_JEEENS4_5SM1004TMEM4LOAD26SM100_TMEM_LOAD_32dp32b64xENS4_13SM90_TMA_LOADENS15_INS16_ILi2ELi4ELi3EEES19_NSW_INS5_IJSB_S1O_EEENS5_IJS1O_SC_EEEEEEENS4_39AutoVectorizingCopyWithAssumedAlignmentILi128EEENS4_14SM90_TMA_STOREES26_S28_S28_EEEvvEEEEvNT_6ParamsE:
[----:B------:R-:W1:Y:S01]  /*0000*/  LDC R1, c[0x0][0x37c] ;  /* 0x0000df00ff017b82 */ /* 0x000e620000000800 */
[----:B------:R-:W2:Y:S01]  /*0010*/  S2R R170, SR_TID.X ;  /* 0x0000000000aa7919 */ /* 0x000ea20000002100 */
[----:B------:R-:W3:Y:S06]  /*0020*/  LDCU.64 UR8, c[0x0][0x890] ;  /* 0x00011200ff0877ac */ /* 0x000eec0008000a00 */
[----:B------:R-:W4:Y:S01]  /*0030*/  S2UR UR48, SR_CgaCtaId ;  /* 0x00000000003079c3 */ /* 0x000f220000008800 */
[----:B------:R-:W-:Y:S02]  /*0040*/  PRMT R158, RZ, 0x7610, R158 ;  /* 0x00007610ff9e7816 */ /* 0x000fe4000000009e */
[----:B------:R-:W-:Y:S01]  /*0050*/  ELECT P1, URZ, PT ;  /* 0x0000000000ff782f */ /* 0x000fe20003820000 */
[----:B---3--:R-:W-:-:S04]  /*0060*/  UISETP.NE.U32.AND UP0, UPT, UR8, URZ, UPT ;  /* 0x000000ff0800728c */ /* 0x008fc8000bf05070 */
[----:B------:R-:W-:Y:S02]  /*0070*/  UISETP.NE.AND.EX UP0, UPT, UR9, URZ, UPT, UP0 ;  /* 0x000000ff0900728c */ /* 0x000fe4000bf05300 */
[----:B----4-:R-:W-:Y:S02]  /*0080*/  ULOP3.LUT UR46, UR48, 0x1, URZ, 0xc0, !UPT ;  /* 0x00000001302e7892 */ /* 0x010fe4000f8ec0ff */
[----:B------:R-:W-:Y:S01]  /*0090*/  ULOP3.LUT UR45, UR48, 0x1, URZ, 0x3c, !UPT ;  /* 0x00000001302d7892 */ /* 0x000fe2000f8e3cff */
[----:B--2---:R-:W-:-:S05]  /*00a0*/  SHF.R.U32.HI R159, RZ, 0x5, R170 ;  /* 0x00000005ff9f7819 */ /* 0x004fca00000116aa */
[----:B------:R-:W2:Y:S02]  /*00b0*/  SHFL.IDX PT, R0, R159, RZ, 0x1f ;  /* 0x00001fff9f007589 */ /* 0x000ea400000e0000 */
[----:B--2---:R-:W-:Y:S01]  /*00c0*/  R2UR UR21, R0 ;  /* 0x00000000001572ca */ /* 0x004fe200000e0000 */
[----:B-1----:R-:W-:-:S14]  /*00d0*/  BRA.U UP0, `(.L_x_0) ;  /* 0x0000000100307547 */ /* 0x002fdc000b800000 */
[----:B------:R-:W1:Y:S02]  /*00e0*/  LDCU.64 UR4, c[0x0][0x888] ;  /* 0x00011100ff0477ac */ /* 0x000e640008000a00 */
[----:B-1----:R-:W-:-:S04]  /*00f0*/  UISETP.NE.U32.AND UP0, UPT, UR4, URZ, UPT ;  /* 0x000000ff0400728c */ /* 0x002fc8000bf05070 */
[----:B------:R-:W-:-:S09]  /*0100*/  UISETP.NE.AND.EX UP0, UPT, UR5, URZ, UPT, UP0 ;  /* 0x000000ff0500728c */ /* 0x000fd2000bf05300 */
[----:B------:R-:W-:Y:S05]  /*0110*/  BRA.U !UP0, `(.L_x_1) ;  /* 0x0000000108147547 */ /* 0x000fea000b800000 */
[----:B------:R-:W1:Y:S01]  /*0120*/  LDC.64 R2, c[0x0][0x888] ;  /* 0x00022200ff027b82 */ /* 0x000e620000000a00 */
[----:B------:R-:W1:Y:S02]  /*0130*/  LDCU.64 UR4, c[0x0][0x358] ;  /* 0x00006b00ff0477ac */ /* 0x000e640008000a00 */
[----:B-1----:R1:W5:Y:S01]  /*0140*/  LDG.E R73, desc[UR4][R2.64] ;  /* 0x0000000402497981 */ /* 0x002362000c1e1900 */
[----:B------:R-:W-:Y:S01]  /*0150*/  HFMA2 R158, -RZ, RZ, 0, 5.9604644775390625e-08 ;  /* 0x00000001ff9e7431 */ /* 0x000fe200000001ff */
[----:B------:R-:W-:Y:S05]  /*0160*/  BRA `(.L_x_0) ;  /* 0x00000000000c7947 */ /* 0x000fea0003800000 */
.L_x_1:
[----:B------:R-:W1:Y:S01]  /*0170*/  LDCU UR4, c[0x0][0x880] ;  /* 0x00011000ff0477ac */ /* 0x000e620008000800 */
[----:B------:R-:W-:Y:S01]  /*0180*/  HFMA2 R158, -RZ, RZ, 0, 5.9604644775390625e-08 ;  /* 0x00000001ff9e7431 */ /* 0x000fe200000001ff */
[----:B-1----:R-:W-:-:S07]  /*0190*/  MOV R73, UR4 ;  /* 0x0000000400497c02 */ /* 0x002fce0008000f00 */
.L_x_0:
[----:B------:R-:W2:Y:S02]  /*01a0*/  LDCU.64 UR4, c[0x0][0x8b0] ;  /* 0x00011600ff0477ac */ /* 0x000ea40008000a00 */
[----:B--2---:R-:W-:-:S04]  /*01b0*/  UISETP.NE.U32.AND UP0, UPT, UR4, URZ, UPT ;  /* 0x000000ff0400728c */ /* 0x004fc8000bf05070 */
[----:B------:R-:W-:-:S09]  /*01c0*/  UISETP.NE.AND.EX UP0, UPT, UR5, URZ, UPT, UP0 ;  /* 0x000000ff0500728c */ /* 0x000fd2000bf05300 */
[----:B------:R-:W-:Y:S05]  /*01d0*/  BRA.U UP0, `(.L_x_2) ;  /* 0x0000000100287547 */ /* 0x000fea000b800000 */
[----:B------:R-:W2:Y:S02]  /*01e0*/  LDCU.64 UR4, c[0x0][0x8a8] ;  /* 0x00011500ff0477ac */ /* 0x000ea40008000a00 */
[----:B--2---:R-:W-:-:S04]  /*01f0*/  UISETP.NE.U32.AND UP0, UPT, UR4, URZ, UPT ;  /* 0x000000ff0400728c */ /* 0x004fc8000bf05070 */
[----:B------:R-:W-:-:S09]  /*0200*/  UISETP.NE.AND.EX UP0, UPT, UR5, URZ, UPT, UP0 ;  /* 0x000000ff0500728c */ /* 0x000fd2000bf05300 */
[----:B------:R-:W-:Y:S05]  /*0210*/  BRA.U !UP0, `(.L_x_3) ;  /* 0x0000000108107547 */ /* 0x000fea000b800000 */
[----:B------:R-:W2:Y:S01]  /*0220*/  LDC.64 R70, c[0x0][0x8a8] ;  /* 0x00022a00ff467b82 */ /* 0x000ea20000000a00 */
[----:B------:R-:W2:Y:S02]  /*0230*/  LDCU.64 UR4, c[0x0][0x358] ;  /* 0x00006b00ff0477ac */ /* 0x000ea40008000a00 */
[----:B--2---:R2:W5:Y:S01]  /*0240*/  LDG.E R70, desc[UR4][R70.64] ;  /* 0x0000000446467981 */ /* 0x004562000c1e1900 */
[----:B------:R-:W-:Y:S05]  /*0250*/  BRA `(.L_x_2) ;  /* 0x0000000000087947 */ /* 0x000fea0003800000 */
.L_x_3:
[----:B------:R-:W2:Y:S02]  /*0260*/  LDCU UR4, c[0x0][0x8a0] ;  /* 0x00011400ff0477ac */ /* 0x000ea40008000800 */
[----:B--2---:R-:W-:Y:S02]  /*0270*/  MOV R70, UR4 ;  /* 0x0000000400467c02 */ /* 0x004fe40008000f00 */
.L_x_2:
[----:B------:R-:W-:Y:S01]  /*0280*/  IMAD.U32 R0, RZ, RZ, UR21 ;  /* 0x00000015ff007e24 */ /* 0x000fe2000f8e00ff */
[----:B------:R-:W-:Y:S04]  /*0290*/  BSSY.RECONVERGENT B0, `(.L_x_4) ;  /* 0x000000c000007945 */ /* 0x000fe80003800200 */
[C---:B------:R-:W-:Y:S02]  /*02a0*/  ISETP.NE.OR P2, PT, R0.reuse, 0x1, !P1 ;  /* 0x000000010000780c */ /* 0x040fe40004f45670 */
[----:B------:R-:W-:-:S11]  /*02b0*/  ISETP.NE.OR P0, PT, R0, 0x3, !P1 ;  /* 0x000000030000780c */ /* 0x000fd60004f05670 */
[----:B------:R-:W-:Y:S05]  /*02c0*/  @P2 BRA `(.L_x_5) ;  /* 0x0000000000202947 */ /* 0x000fea0003800000 */
[----:B------:R-:W3:Y:S02]  /*02d0*/  LDCU.64 UR4, c[0x0][0x348] ;  /* 0x00006900ff0477ac */ /* 0x000ee40008000a00 */
[----:B---3--:R-:W-:Y:S02]  /*02e0*/  UIADD3 UR6, UP1, UPT, UR4, 0x80, URZ ;  /* 0x0000008004067890 */ /* 0x008fe4000ff3e0ff */
[----:B------:R-:W-:Y:S02]  /*02f0*/  UIADD3 UR4, UP0, UPT, UR4, 0x180, URZ ;  /* 0x0000018004047890 */ /* 0x000fe4000ff1e0ff */
[----:B------:R-:W-:Y:S02]  /*0300*/  UIADD3.X UR7, UPT, UPT, URZ, UR5, URZ, UP1, !UPT ;  /* 0x00000005ff077290 */ /* 0x000fe40008ffe4ff */
[----:B------:R-:W-:-:S07]  /*0310*/  UIADD3.X UR5, UPT, UPT, URZ, UR5, URZ, UP0, !UPT ;  /* 0x00000005ff057290 */ /* 0x000fce00087fe4ff */
[----:B------:R3:W-:Y:S02]  /*0320*/  UTMACCTL.PF [UR6] ;  /* 0x00000000060079b9 */ /* 0x0007e40008040000 */
[----:B------:R3:W-:Y:S02]  /*0330*/  UTMACCTL.PF [UR4] ;  /* 0x00000000040079b9 */ /* 0x0007e40008040000 */
[----:B---3--:R-:W-:Y:S01]  /*0340*/  NOP ;  /* 0x0000000000007918 */ /* 0x008fe20000000000 */
.L_x_5:
[----:B------:R-:W-:Y:S05]  /*0350*/  BSYNC.RECONVERGENT B0 ;  /* 0x0000000000007941 */ /* 0x000fea0003800200 */
.L_x_4:
[----:B------:R-:W-:Y:S04]  /*0360*/  BSSY.RECONVERGENT B0, `(.L_x_6) ;  /* 0x000000a000007945 */ /* 0x000fe80003800200 */
        /* <DEDUP_REMOVED lines=9> */
.L_x_7:
[----:B------:R-:W-:Y:S05]  /*0400*/  BSYNC.RECONVERGENT B0 ;  /* 0x0000000000007941 */ /* 0x000fea0003800200 */
.L_x_6:
[----:B------:R-:W3:Y:S01]  /*0410*/  LDCU.64 UR4, c[0x0][0x888] ;  /* 0x00011100ff0477ac */ /* 0x000ee20008000a00 */
[----:B------:R-:W-:Y:S02]  /*0420*/  UISETP.EQ.U32.AND UP2, UPT, UR8, URZ, UPT ;  /* 0x000000ff0800728c */ /* 0x000fe4000bf42070 */
[----:B------:R-:W-:Y:S02]  /*0430*/  UPLOP3.LUT UP4, UPT, UPT, UPT, UPT, 0x80, 0x8 ;  /* 0x000000000008789c */ /* 0x000fe40003f8f070 */
[----:B---3--:R-:W-:-:S04]  /*0440*/  UISETP.NE.U32.AND UP0, UPT, UR4, URZ, UPT ;  /* 0x000000ff0400728c */ /* 0x008fc8000bf05070 */
[----:B------:R-:W-:-:S04]  /*0450*/  UISETP.NE.AND.EX UP1, UPT, UR5, URZ, UPT, UP0 ;  /* 0x000000ff0500728c */ /* 0x000fc8000bf25300 */
[----:B------:R-:W-:-:S04]  /*0460*/  UISETP.EQ.OR.EX UP3, UPT, UR9, URZ, !UP1, UP2 ;  /* 0x000000ff0900728c */ /* 0x000fc8000cf62720 */
[----:B------:R-:W-:-:S06]  /*0470*/  UP2UR UR4, UPR, URZ, 0x8 ;  /* 0x00000008ff047883 */ /* 0x000fcc0008000000 */
[----:B------:R-:W-:Y:S01]  /*0480*/  MOV R160, UR4 ;  /* 0x0000000400a07c02 */ /* 0x000fe20008000f00 */
[----:B------:R-:W-:Y:S06]  /*0490*/  BRA.U !UP3, `(.L_x_8) ;  /* 0x000000010b207547 */ /* 0x000fec000b800000 */
[----:B------:R-:W-:Y:S01]  /*04a0*/  UISETP.NE.U32.AND UP2, UPT, UR8, URZ, UPT ;  /* 0x000000ff0800728c */ /* 0x000fe2000bf45070 */
[----:B-----5:R-:W-:Y:S01]  /*04b0*/  FSETP.NEU.AND P0, PT, R73, RZ, PT ;  /* 0x000000ff4900720b */ /* 0x020fe20003f0d000 */
[----:B------:R-:W-:Y:S02]  /*04c0*/  USEL UR4, URZ, 0xffffffff, UP1 ;  /* 0xffffffffff047887 */ /* 0x000fe40008800000 */
[----:B------:R-:W-:-:S10]  /*04d0*/  UISETP.NE.AND.EX UP2, UPT, UR9, URZ, UPT, UP2 ;  /* 0x000000ff0900728c */ /* 0x000fd4000bf45320 */
[----:B------:R-:W-:Y:S01]  /*04e0*/  VOTEU.ANY UP0, P0 ;  /* 0x0000000000ff7886 */ /* 0x000fe20000000100 */
[----:B------:R-:W-:-:S04]  /*04f0*/  @!UP2 USEL UR4, URZ, 0xffffffff, UP0 ;  /* 0xffffffffff04a887 */ /* 0x000fc80008000000 */
[----:B------:R-:W-:-:S04]  /*0500*/  ULOP3.LUT UR4, UR4, 0x1, URZ, 0xc0, !UPT ;  /* 0x0000000104047892 */ /* 0x000fc8000f8ec0ff */
[----:B------:R-:W-:-:S11]  /*0510*/  UISETP.NE.U32.AND UP4, UPT, UR4, 0x1, UPT ;  /* 0x000000010400788c */ /* 0x000fd6000bf85070 */
.L_x_8:
[----:B------:R-:W3:Y:S01]  /*0520*/  SHFL.IDX PT, R0, R159, RZ, 0x1f ;  /* 0x00001fff9f007589 */ /* 0x000ee200000e0000 */
[----:B------:R-:W-:-:S04]  /*0530*/  UISETP.NE.AND UP0, UPT, UR21, 0x2, UPT ;  /* 0x000000021500788c */ /* 0x000fc8000bf05270 */
[----:B------:R-:W-:Y:S02]  /*0540*/  UISETP.EQ.AND UP2, UPT, UR46, URZ, !UP0 ;  /* 0x000000ff2e00728c */ /* 0x000fe4000c742270 */
[----:B------:R-:W-:-:S04]  /*0550*/  USEL UR37, URZ, 0x1, UP0 ;  /* 0x00000001ff257887 */ /* 0x000fc80008000000 */
[----:B------:R-:W-:Y:S02]  /*0560*/  PLOP3.LUT P3, PT, P1, PT, UP2, 0x80, 0x8 ;  /* 0x000000000008781c */ /* 0x000fe40000f6f028 */
[----:B---3--:R-:W-:-:S13]  /*0570*/  ISETP.NE.AND P0, PT, R0, RZ, PT ;  /* 0x000000ff0000720c */ /* 0x008fda0003f05270 */
[----:B------:R-:W-:Y:S05]  /*0580*/  @P0 BRA `(.L_x_9) ;  /* 0x0000000000740947 */ /* 0x000fea0003800000 */
[----:B------:R-:W-:Y:S01]  /*0590*/  UMOV UR4, 0x400 ;  /* 0x0000040000047882 */ /* 0x000fe20000000000 */
[----:B------:R-:W-:Y:S01]  /*05a0*/  UMOV UR8, 0x1 ;  /* 0x0000000100087882 */ /* 0x000fe20000000000 */
[----:B------:R-:W-:Y:S01]  /*05b0*/  UMOV UR6, 0x4 ;  /* 0x0000000400067882 */ /* 0x000fe20000000000 */
[----:B------:R-:W-:Y:S02]  /*05c0*/  ULEA UR4, UR48, UR4, 0x18 ;  /* 0x0000000430047291 */ /* 0x000fe4000f8ec0ff */
[----:B------:R-:W-:-:S04]  /*05d0*/  UIADD3 UR8, UPT, UPT, -UR8, 0x100000, URZ ;  /* 0x0010000008087890 */ /* 0x000fc8000fffe1ff */
[----:B------:R-:W-:Y:S02]  /*05e0*/  USHF.L.U32 UR9, UR8, 0xb, URZ ;  /* 0x0000000b08097899 */ /* 0x000fe400080006ff */
[----:B------:R-:W-:Y:S02]  /*05f0*/  USHF.L.U32 UR8, UR8, 0x1, URZ ;  /* 0x0000000108087899 */ /* 0x000fe400080006ff */
[----:B------:R-:W-:-:S04]  /*0600*/  UIADD3 UR6, UPT, UPT, -UR6, 0x100000, URZ ;  /* 0x0010000006067890 */ /* 0x000fc8000fffe1ff */
[----:B------:R-:W-:Y:S02]  /*0610*/  USHF.L.U32 UR7, UR6, 0xb, URZ ;  /* 0x0000000b06077899 */ /* 0x000fe400080006ff */
[----:B------:R-:W-:Y:S01]  /*0620*/  USHF.L.U32 UR6, UR6, 0x1, URZ ;  /* 0x0000000106067899 */ /* 0x000fe200080006ff */
[----:B------:R-:W-:Y:S01]  /*0630*/  ELECT P0, URZ, PT ;  /* 0x0000000000ff782f */ /* 0x000fe20003800000 */
[----:B------:R-:W3:Y:S02]  /*0640*/  FENCE.VIEW.ASYNC.S ;  /* 0x00000000000073c6 */ /* 0x000ee40000000000 */
[----:B---3--:R3:W4:Y:S08]  /*0650*/  SYNCS.EXCH.64 URZ, [UR4], UR8 ;  /* 0x0000000804ff75b2 */ /* 0x0087300008000100 */
[----:B------:R3:W1:Y:S01]  /*0660*/  SYNCS.EXCH.64 URZ, [UR4+0x40], UR6 ;  /* 0x0000400604ff75b2 */ /* 0x0006620008000100 */
        /* <DEDUP_REMOVED lines=13> */
[----:B------:R3:W1:Y:S02]  /*0740*/  SYNCS.EXCH.64 URZ, [UR4+0x78], UR6 ;  /* 0x0000780604ff75b2 */ /* 0x0006640008000100 */
[----:B---3--:R-:W-:Y:S01]  /*0750*/  NOP ;  /* 0x0000000000007918 */ /* 0x008fe20000000000 */
.L_x_9:
[----:B------:R-:W3:Y:S01]  /*0760*/  SHFL.IDX PT, R0, R159, RZ, 0x1f ;  /* 0x00001fff9f007589 */ /* 0x000ee200000e0000 */
[----:B------:R-:W-:Y:S01]  /*0770*/  NOP ;  /* 0x0000000000007918 */ /* 0x000fe20000000000 */
[----:B---3--:R-:W-:-:S13]  /*0780*/  ISETP.NE.AND P0, PT, R0, 0x1, PT ;  /* 0x000000010000780c */ /* 0x008fda0003f05270 */
        /* <DEDUP_REMOVED lines=13> */
[----:B---3--:R3:W1:Y:S08]  /*0860*/  SYNCS.EXCH.64 URZ, [UR4+0x80], UR8 ;  /* 0x0000800804ff75b2 */ /* 0x0086700008000100 */
[----:B------:R3:W1:Y:S01]  /*0870*/  SYNCS.EXCH.64 URZ, [UR4+0x90], UR6 ;  /* 0x0000900604ff75b2 */ /* 0x0006620008000100 */
[----:B------:R3:W1:Y:S01]  /*0880*/  SYNCS.EXCH.64 URZ, [UR4+0x88], UR8 ;  /* 0x0000880804ff75b2 */ /* 0x0006620008000100 */
[----:B------:R3:W1:Y:S01]  /*0890*/  SYNCS.EXCH.64 URZ, [UR4+0x98], UR6 ;  /* 0x0000980604ff75b2 */ /* 0x0006620008000100 */
[----:B------:R-:W-:Y:S01]  /*08a0*/  NOP ;  /* 0x0000000000007918 */ /* 0x000fe20000000000 */
.L_x_10:
[----:B------:R-:W2:Y:S01]  /*08b0*/  SHFL.IDX PT, R0, R159, RZ, 0x1f ;  /* 0x00001fff9f007589 */ /* 0x000ea200000e0000 */
[----:B------:R-:W-:Y:S01]  /*08c0*/  NOP ;  /* 0x0000000000007918 */ /* 0x000fe20000000000 */
[----:B--2---:R-:W-:-:S13]  /*08d0*/  ISETP.NE.AND P0, PT, R0, 0x3, PT ;  /* 0x000000030000780c */ /* 0x004fda0003f05270 */
[----:B------:R-:W-:Y:S05]  /*08e0*/  @P0 BRA `(.L_x_11) ;  /* 0x00000000002c0947 */ /* 0x000fea0003800000 */
[----:B---3--:R-:W-:Y:S01]  /*08f0*/  UMOV UR6, 0x400 ;  /* 0x0000040000067882 */ /* 0x008fe20000000000 */
[----:B------:R-:W-:Y:S01]  /*0900*/  UMOV UR4, 0x20 ;  /* 0x0000002000047882 */ /* 0x000fe20000000000 */
[----:B------:R-:W-:Y:S02]  /*0910*/  ULEA UR6, UR48, UR6, 0x18 ;  /* 0x0000000630067291 */ /* 0x000fe4000f8ec0ff */
[----:B------:R-:W-:-:S04]  /*0920*/  UIADD3 UR4, UPT, UPT, -UR4, 0x100000, URZ ;  /* 0x0010000004047890 */ /* 0x000fc8000fffe1ff */
[----:B------:R-:W-:Y:S02]  /*0930*/  USHF.L.U32 UR5, UR4, 0xb, URZ ;  /* 0x0000000b04057899 */ /* 0x000fe400080006ff */
[----:B------:R-:W-:Y:S01]  /*0940*/  USHF.L.U32 UR4, UR4, 0x1, URZ ;  /* 0x0000000104047899 */ /* 0x000fe200080006ff */
[----:B------:R-:W-:Y:S01]  /*0950*/  ELECT P0, URZ, PT ;  /* 0x0000000000ff782f */ /* 0x000fe20003800000 */
[----:B------:R-:W2:Y:S10]  /*0960*/  FENCE.VIEW.ASYNC.S ;  /* 0x00000000000073c6 */ /* 0x000eb40000000000 */
[----:B--2---:R2:W3:Y:S01]  /*0970*/  SYNCS.EXCH.64 URZ, [UR6+0xa0], UR4 ;  /* 0x0000a00406ff75b2 */ /* 0x0044e20008000100 */
[----:B------:R2:W1:Y:S01]  /*0980*/  SYNCS.EXCH.64 URZ, [UR6+0xa8], UR4 ;  /* 0x0000a80406ff75b2 */ /* 0x0004620008000100 */
[----:B------:R-:W-:Y:S01]  /*0990*/  NOP ;  /* 0x0000000000007918 */ /* 0x000fe20000000000 */
.L_x_11:
[----:B------:R-:W4:Y:S01]  /*09a0*/  SHFL.IDX PT, R0, R159, RZ, 0x1f ;  /* 0x00001fff9f007589 */ /* 0x000f2200000e0000 */
[----:B------:R-:W-:Y:S01]  /*09b0*/  NOP ;  /* 0x0000000000007918 */ /* 0x000fe20000000000 */
[----:B----4-:R-:W-:-:S13]  /*09c0*/  ISETP.NE.AND P0, PT, R0, 0x4, PT ;  /* 0x000000040000780c */ /* 0x010fda0003f05270 */
[----:B------:R-:W-:Y:S05]  /*09d0*/  @P0 BRA `(.L_x_12) ;  /* 0x0000000000480947 */ /* 0x000fea0003800000 */
[----:B--23--:R-:W-:Y:S01]  /*09e0*/  UMOV UR4, 0x720 ;  /* 0x0000072000047882 */ /* 0x00cfe20000000000 */
[----:B------:R-:W-:Y:S01]  /*09f0*/  UMOV UR6, 0x400 ;  /* 0x0000040000067882 */ /* 0x000fe20000000000 */
[----:B------:R-:W-:Y:S01]  /*0a00*/  USEL UR4, UR4, 0x620, UP4 ;  /* 0x0000062004047887 */ /* 0x000fe2000a000000 */
        /* <DEDUP_REMOVED lines=9> */
[----:B------:R-:W2:Y:S02]  /*0aa0*/  FENCE.VIEW.ASYNC.S ;  /* 0x00000000000073c6 */ /* 0x000ea40000000000 */
[----:B--2---:R4:W2:Y:S08]  /*0ab0*/  SYNCS.EXCH.64 URZ, [UR6+0xb0], UR8 ;  /* 0x0000b00806ff75b2 */ /* 0x0048b00008000100 */
[----:B------:R4:W3:Y:S01]  /*0ac0*/  SYNCS.EXCH.64 URZ, [UR6+0xc0], UR4 ;  /* 0x0000c00406ff75b2 */ /* 0x0008e20008000100 */
[----:B------:R4:W1:Y:S01]  /*0ad0*/  SYNCS.EXCH.64 URZ, [UR6+0xb8], UR8 ;  /* 0x0000b80806ff75b2 */ /* 0x0008620008000100 */
[----:B------:R4:W1:Y:S02]  /*0ae0*/  SYNCS.EXCH.64 URZ, [UR6+0xc8], UR4 ;  /* 0x0000c80406ff75b2 */ /* 0x0008640008000100 */
[----:B----4-:R-:W-:Y:S01]  /*0af0*/  NOP ;  /* 0x0000000000007918 */ /* 0x010fe20000000000 */
.L_x_12:
[----:B------:R-:W4:Y:S01]  /*0b00*/  SHFL.IDX PT, R0, R159, RZ, 0x1f ;  /* 0x00001fff9f007589 */ /* 0x000f2200000e0000 */
[----:B------:R-:W-:Y:S01]  /*0b10*/  NOP ;  /* 0x0000000000007918 */ /* 0x000fe20000000000 */
[----:B----4-:R-:W-:-:S13]  /*0b20*/  ISETP.NE.AND P0, PT, R0, 0x5, PT ;  /* 0x000000050000780c */ /* 0x010fda0003f05270 */
[----:B------:R-:W-:Y:S05]  /*0b30*/  @P0 BRA `(.L_x_13) ;  /* 0x0000000000540947 */ /* 0x000fea0003800000 */
[----:B--23--:R-:W-:Y:S01]  /*0b40*/  UMOV UR4, 0x400 ;  /* 0x0000040000047882 */ /* 0x00cfe20000000000 */
        /* <DEDUP_REMOVED lines=14> */
[----:B------:R4:W1:Y:S01]  /*0c30*/  SYNCS.EXCH.64 URZ, [UR4+0xf8], UR8 ;  /* 0x0000f80804ff75b2 */ /* 0x0008620008000100 */
[----:B------:R4:W1:Y:S01]  /*0c40*/  SYNCS.EXCH.64 URZ, [UR4+0xe0], UR6 ;  /* 0x0000e00604ff75b2 */ /* 0x0008620008000100 */
[----:B------:R4:W1:Y:S01]  /*0c50*/  SYNCS.EXCH.64 URZ, [UR4+0x100], UR8 ;  /* 0x0001000804ff75b2 */ /* 0x0008620008000100 */
[----:B------:R4:W1:Y:S01]  /*0c60*/  SYNCS.EXCH.64 URZ, [UR4+0xe8], UR6 ;  /* 0x0000e80604ff75b2 */ /* 0x0008620008000100 */
[----:B------:R4:W1:Y:S02]  /*0c70*/  SYNCS.EXCH.64 URZ, [UR4+0x108], UR8 ;  /* 0x0001080804ff75b2 */ /* 0x0008640008000100 */
[----:B----4-:R-:W-:Y:S01]  /*0c80*/  NOP ;  /* 0x0000000000007918 */ /* 0x010fe20000000000 */
.L_x_13:
[----:B------:R-:W4:Y:S01]  /*0c90*/  SHFL.IDX PT, R0, R159, RZ, 0x1f ;  /* 0x00001fff9f007589 */ /* 0x000f2200000e0000 */
[----:B------:R-:W-:Y:S01]  /*0ca0*/  ISETP.NE.OR P1, PT, RZ, UR21, !P1 ;  /* 0x00000015ff007c0c */ /* 0x000fe2000cf25670 */
[----:B------:R-:W-:Y:S01]  /*0cb0*/  NOP ;  /* 0x0000000000007918 */ /* 0x000fe20000000000 */
[----:B----4-:R-:W-:-:S13]  /*0cc0*/  ISETP.NE.AND P0, PT, R0, 0x3, PT ;  /* 0x000000030000780c */ /* 0x010fda0003f05270 */
[----:B------:R-:W-:Y:S05]  /*0cd0*/  @P0 BRA `(.L_x_14) ;  /* 0x0000000000340947 */ /* 0x000fea0003800000 */
[----:B--23--:R-:W-:Y:S01]  /*0ce0*/  UMOV UR4, 0x400 ;  /* 0x0000040000047882 */ /* 0x00cfe20000000000 */
[----:B------:R-:W-:Y:S01]  /*0cf0*/  UMOV UR6, 0x20 ;  /* 0x0000002000067882 */ /* 0x000fe20000000000 */
[----:B------:R-:W-:Y:S02]  /*0d00*/  ULEA UR4, UR48, UR4, 0x18 ;  /* 0x0000000430047291 */ /* 0x000fe4000f8ec0ff */
[----:B------:R-:W-:-:S04]  /*0d10*/  UIADD3 UR6, UPT, UPT, -UR6, 0x100000, URZ ;  /* 0x0010000006067890 */ /* 0x000fc8000fffe1ff */
[----:B------:R-:W-:Y:S02]  /*0d20*/  USHF.L.U32 UR7, UR6, 0xb, URZ ;  /* 0x0000000b06077899 */ /* 0x000fe400080006ff */
[----:B------:R-:W-:Y:S01]  /*0d30*/  USHF.L.U32 UR6, UR6, 0x1, URZ ;  /* 0x0000000106067899 */ /* 0x000fe200080006ff */
[----:B------:R-:W-:Y:S01]  /*0d40*/  ELECT P0, URZ, PT ;  /* 0x0000000000ff782f */ /* 0x000fe20003800000 */
[----:B------:R-:W2:Y:S10]  /*0d50*/  FENCE.VIEW.ASYNC.S ;  /* 0x00000000000073c6 */ /* 0x000eb40000000000 */
[----:B--2---:R4:W2:Y:S01]  /*0d60*/  SYNCS.EXCH.64 URZ, [UR4+0x110], UR6 ;  /* 0x0001100604ff75b2 */ /* 0x0048a20008000100 */
[----:B------:R4:W3:Y:S01]  /*0d70*/  SYNCS.EXCH.64 URZ, [UR4+0x120], UR6 ;  /* 0x0001200604ff75b2 */ /* 0x0008e20008000100 */
[----:B------:R4:W1:Y:S01]  /*0d80*/  SYNCS.EXCH.64 URZ, [UR4+0x118], UR6 ;  /* 0x0001180604ff75b2 */ /* 0x0008620008000100 */
[----:B------:R4:W1:Y:S02]  /*0d90*/  SYNCS.EXCH.64 URZ, [UR4+0x128], UR6 ;  /* 0x0001280604ff75b2 */ /* 0x0008640008000100 */
[----:B----4-:R-:W-:Y:S01]  /*0da0*/  NOP ;  /* 0x0000000000007918 */ /* 0x010fe20000000000 */
.L_x_14:
[----:B------:R-:W-:Y:S01]  /*0db0*/  VOTEU.ALL UP0, P1 ;  /* 0x0000000000ff7886 */ /* 0x000fe20000800000 */
[----:B--23--:R-:W-:Y:S01]  /*0dc0*/  UMOV UR4, 0x20 ;  /* 0x0000002000047882 */ /* 0x00cfe20000000000 */
[----:B------:R-:W2:Y:S01]  /*0dd0*/  LDCU UR7, c[0x0][0x36c] ;  /* 0x00006d80ff0777ac */ /* 0x000ea20008000800 */
[----:B------:R-:W-:Y:S01]  /*0de0*/  NOP ;  /* 0x0000000000007918 */ /* 0x000fe20000000000 */
[----:B------:R-:W-:Y:S01]  /*0df0*/  LOP3.LUT R0, R170, 0x1f, RZ, 0xc0, !PT ;  /* 0x0000001faa007812 */ /* 0x000fe200078ec0ff */
[----:B------:R-:W-:Y:S01]  /*0e00*/  @!UP0 UMOV UR6, 0x400 ;  /* 0x0000040000068882 */ /* 0x000fe20000000000 */
[----:B------:R-:W-:-:S04]  /*0e10*/  @!UP0 UIADD3 UR4, UPT, UPT, -UR4, 0x100000, URZ ;  /* 0x0010000004048890 */ /* 0x000fc8000fffe1ff */
[----:B------:R-:W-:Y:S02]  /*0e20*/  @!UP0 USHF.L.U32 UR5, UR4, 0xb, URZ ;  /* 0x0000000b04058899 */ /* 0x000fe400080006ff */
[----:B------:R-:W-:Y:S02]  /*0e30*/  @!UP0 USHF.L.U32 UR4, UR4, 0x1, URZ ;  /* 0x0000000104048899 */ /* 0x000fe400080006ff */
[----:B------:R-:W-:Y:S01]  /*0e40*/  @!UP0 ULEA UR6, UR48, UR6, 0x18 ;  /* 0x0000000630068291 */ /* 0x000fe2000f8ec0ff */
[----:B------:R-:W-:Y:S01]  /*0e50*/  VOTEU.ALL UP0, P1 ;  /* 0x0000000000ff7886 */ /* 0x000fe20000800000 */
[----:B------:R-:W-:Y:S02]  /*0e60*/  UISETP.NE.AND UP5, UPT, UR21, URZ, UPT ;  /* 0x000000ff1500728c */ /* 0x000fe4000bfa5270 */
[----:B--2---:R-:W-:Y:S01]  /*0e70*/  UISETP.EQ.U32.AND UP6, UPT, UR7, 0x1, UPT ;  /* 0x000000010700788c */ /* 0x004fe2000bfc2070 */
[----:B------:R-:W2:Y:S07]  /*0e80*/  FENCE.VIEW.ASYNC.S ;  /* 0x00000000000073c6 */ /* 0x000eae0000000000 */
[----:B--2---:R2:W3:Y:S01]  /*0e90*/  @!UP0 SYNCS.EXCH.64 URZ, [UR6+0x130], UR4 ;  /* 0x0001300406ff85b2 */ /* 0x0044e20008000100 */
[----:B------:R-:W-:Y:S05]  /*0ea0*/  BRA.U !UP6, `(.L_x_15) ;  /* 0x000000010e087547 */ /* 0x000fea000b800000 */
[----:B-1-3--:R-:W-:Y:S01]  /*0eb0*/  UCGABAR_ARV ;  /* 0x00000000000079c7 */ /* 0x00afe20008000000 */
[----:B------:R-:W-:Y:S05]  /*0ec0*/  BRA `(.L_x_16) ;  /* 0x0000000000047947 */ /* 0x000fea0003800000 */
.L_x_15:
[----:B-1-3--:R-:W-:Y:S01]  /*0ed0*/  NOP ;  /* 0x0000000000007918 */ /* 0x00afe20000000000 */
.L_x_16:
[----:B------:R-:W1:Y:S01]  /*0ee0*/  S2UR UR25, SR_CTAID.X ;  /* 0x00000000001979c3 */ /* 0x000e620000002500 */
[----:B------:R-:W-:-:S05]  /*0ef0*/  CS2R.32 R3, SR_CgaSize ;  /* 0x0000000000037805 */ /* 0x000fca0000008a00 */
[----:B------:R-:W-:-:S05]  /*0f00*/  IMAD R3, R3, -0xa0, RZ ;  /* 0xffffff6003037824 */ /* 0x000fca00078e02ff */
[----:B--2---:R-:W-:-:S14]  /*0f10*/  R2UR UR5, R3 ;  /* 0x00000000030572ca */ /* 0x004fdc00000e0000 */
[----:B------:R-:W2:Y:S01]  /*0f20*/  LDCU UR5, c[0x0][UR5+0x2b0] ;  /* 0x00005600050577ac */ /* 0x000ea20008000800 */
[----:B------:R-:W-:-:S05]  /*0f30*/  CS2R.32 R3, SR_CgaSize ;  /* 0x0000000000037805 */ /* 0x000fca0000008a00 */
[----:B------:R-:W-:-:S05]  /*0f40*/  IMAD R3, R3, -0xa0, RZ ;  /* 0xffffff6003037824 */ /* 0x000fca00078e02ff */
[----:B------:R-:W-:-:S14]  /*0f50*/  R2UR UR4, R3 ;  /* 0x00000000030472ca */ /* 0x000fdc00000e0000 */
[----:B------:R-:W3:Y:S01]  /*0f60*/  LDCU UR4, c[0x0][UR4+0x2b4] ;  /* 0x00005680040477ac */ /* 0x000ee20008000800 */
[----:B------:R-:W4:Y:S01]  /*0f70*/  S2UR UR32, SR_CTAID.Y ;  /* 0x00000000002079c3 */ /* 0x000f220000002600 */
[----:B------:R-:W-:-:S05]  /*0f80*/  CS2R.32 R3, SR_CgaSize ;  /* 0x0000000000037805 */ /* 0x000fca0000008a00 */
[----:B------:R-:W-:-:S05]  /*0f90*/  IMAD R3, R3, -0xa0, RZ ;  /* 0xffffff6003037824 */ /* 0x000fca00078e02ff */
[----:B------:R-:W-:-:S14]  /*0fa0*/  R2UR UR59, R3 ;  /* 0x00000000033b72ca */ /* 0x000fdc00000e0000 */
[----:B------:R-:W3:Y:S01]  /*0fb0*/  LDCU UR59, c[0x0][UR59+0x2a0] ;  /* 0x000054003b3b77ac */ /* 0x000ee20008000800 */
[----:B------:R-:W-:-:S05]  /*0fc0*/  CS2R.32 R3, SR_CgaSize ;  /* 0x0000000000037805 */ /* 0x000fca0000008a00 */
[----:B------:R-:W-:-:S05]  /*0fd0*/  IMAD R3, R3, -0xa0, RZ ;  /* 0xffffff6003037824 */ /* 0x000fca00078e02ff */
[----:B------:R-:W-:-:S14]  /*0fe0*/  R2UR UR62, R3 ;  /* 0x00000000033e72ca */ /* 0x000fdc00000e0000 */
[----:B------:R-:W3:Y:S01]  /*0ff0*/  LDCU UR62, c[0x0][UR62+0x2a4] ;  /* 0x000054803e3e77ac */ /* 0x000ee20008000800 */
[----:B------:R-:W-:Y:S01]  /*1000*/  UISETP.GT.U32.AND UP0, UPT, UR46, 0xffff, UPT ;  /* 0x0000ffff2e00788c */ /* 0x000fe2000bf04070 */
[----:B------:R-:W3:Y:S01]  /*1010*/  LDCU UR22, c[0x0][0xb24] ;  /* 0x00016480ff1677ac */ /* 0x000ee20008000800 */
[----:B------:R-:W3:Y:S01]  /*1020*/  LDCU UR42, c[0x0][0xb24] ;  /* 0x00016480ff2a77ac */ /* 0x000ee20008000800 */
[----:B-1----:R-:W-:Y:S01]  /*1030*/  I2FP.F32.U32 R3, UR25 ;  /* 0x0000001900037c45 */ /* 0x002fe20008201000 */
[----:B------:R-:W1:Y:S04]  /*1040*/  LDCU UR26, c[0x0][0xb30] ;  /* 0x00016600ff1a77ac */ /* 0x000e680008000800 */
[----:B--2---:R-:W-:Y:S01]  /*1050*/  FMUL R3, R3, UR5 ;  /* 0x0000000503037c20 */ /* 0x004fe20008400000 */
[----:B------:R-:W-:Y:S01]  /*1060*/  USEL UR5, UR46, 0xffff, !UP0 ;  /* 0x0000ffff2e057887 */ /* 0x000fe2000c000000 */
[----:B----4-:R-:W-:Y:S01]  /*1070*/  I2FP.F32.U32 R2, UR32 ;  /* 0x0000002000027c45 */ /* 0x010fe20008201000 */
[----:B------:R-:W-:-:S03]  /*1080*/  USHF.L.U32 UR28, UR48, 0xa, URZ ;  /* 0x0000000a301c7899 */ /* 0x000fc600080006ff */
[----:B------:R-:W2:Y:S01]  /*1090*/  F2I.U32.TRUNC.NTZ R3, R3 ;  /* 0x0000000300037305 */ /* 0x000ea2000020f000 */
[----:B------:R-:W-:Y:S01]  /*10a0*/  ULOP3.LUT UR24, UR5, 0xffff, URZ, 0xc0, !UPT ;  /* 0x0000ffff05187892 */ /* 0x000fe2000f8ec0ff */
[----:B---3--:R-:W-:-:S06]  /*10b0*/  FMUL R2, R2, UR4 ;  /* 0x0000000402027c20 */ /* 0x008fcc0008400000 */
[----:B------:R-:W3:Y:S01]  /*10c0*/  F2I.U32.TRUNC.NTZ R2, R2 ;  /* 0x0000000200027305 */ /* 0x000ee2000020f000 */
[----:B--2---:R-:W-:Y:S02]  /*10d0*/  R2UR UR4, R3 ;  /* 0x00000000030472ca */ /* 0x004fe400000e0000 */
[----:B------:R-:W-:Y:S02]  /*10e0*/  PRMT R3, RZ, 0x7610, R3 ;  /* 0x00007610ff037816 */ /* 0x000fe40000000003 */
[----:B---3--:R-:W-:Y:S02]  /*10f0*/  R2UR UR6, R2 ;  /* 0x00000000020672ca */ /* 0x008fe400000e0000 */
[----:B------:R-:W-:-:S07]  /*1100*/  PRMT R2, RZ, 0x7610, R2 ;  /* 0x00007610ff027816 */ /* 0x000fce0000000002 */
[----:B------:R-:W-:-:S04]  /*1110*/  UIADD3 UR5, UPT, UPT, -UR4, URZ, URZ ;  /* 0x000000ff04057290 */ /* 0x000fc8000fffe1ff */
[----:B------:R-:W-:Y:S02]  /*1120*/  UIMAD UR59, UR59, UR5, UR25 ;  /* 0x000000053b3b72a4 */ /* 0x000fe4000f8e0219 */
[----:B------:R-:W-:-:S04]  /*1130*/  UIADD3 UR4, UPT, UPT, -UR6, URZ, URZ ;  /* 0x000000ff06047290 */ /* 0x000fc8000fffe1ff */
[----:B------:R-:W-:Y:S01]  /*1140*/  UIMAD UR62, UR62, UR4, UR32 ;  /* 0x000000043e3e72a4 */ /* 0x000fe2000f8e0220 */
[----:B-1----:R-:W-:Y:S11]  /*1150*/  BRA.U UP5, `(.L_x_17) ;  /* 0x0000000105647547 */ /* 0x002ff6000b800000 */
[----:B------:R-:W-:Y:S02]  /*1160*/  UISETP.NE.AND UP0, UPT, UR62, URZ, UPT ;  /* 0x000000ff3e00728c */ /* 0x000fe4000bf05270 */
[----:B------:R-:W-:Y:S02]  /*1170*/  ULOP3.LUT UR4, UR59, 0x2, URZ, 0x3c, !UPT ;  /* 0x000000023b047892 */ /* 0x000fe4000f8e3cff */
[----:B------:R-:W-:Y:S02]  /*1180*/  UISETP.GT.U32.AND UP2, UPT, UR59, 0x1, UP0 ;  /* 0x000000013b00788c */ /* 0x000fe40008744070 */
[----:B------:R-:W-:Y:S02]  /*1190*/  ULOP3.LUT UR5, UR59, 0x4, URZ, 0x3c, !UPT ;  /* 0x000000043b057892 */ /* 0x000fe4000f8e3cff */
[----:B------:R-:W-:Y:S02]  /*11a0*/  USEL UR8, URZ, 0x1, UP2 ;  /* 0x00000001ff087887 */ /* 0x000fe40009000000 */
[----:B------:R-:W-:-:S02]  /*11b0*/  USEL UR7, URZ, 0x2, UP2 ;  /* 0x00000002ff077887 */ /* 0x000fc40009000000 */
[----:B------:R-:W-:Y:S02]  /*11c0*/  UISETP.GT.U32.AND UP2, UPT, UR4, 0x1, UP0 ;  /* 0x000000010400788c */ /* 0x000fe40008744070 */
[----:B------:R-:W-:Y:S02]  /*11d0*/  ULOP3.LUT UR4, UR59, 0x6, URZ, 0x3c, !UPT ;  /* 0x000000063b047892 */ /* 0x000fe4000f8e3cff */
[----:B------:R-:W-:Y:S02]  /*11e0*/  USEL UR6, URZ, 0x4, UP2 ;  /* 0x00000004ff067887 */ /* 0x000fe40009000000 */
[----:B------:R-:W-:Y:S02]  /*11f0*/  USEL UR9, URZ, 0x8, UP2 ;  /* 0x00000008ff097887 */ /* 0x000fe40009000000 */
[----:B------:R-:W-:Y:S02]  /*1200*/  UISETP.GT.U32.AND UP2, UPT, UR5, 0x1, UP0 ;  /* 0x000000010500788c */ /* 0x000fe40008744070 */
[----:B------:R-:W-:-:S02]  /*1210*/  UISETP.GT.U32.AND UP0, UPT, UR4, 0x1, UP0 ;  /* 0x000000010400788c */ /* 0x000fc40008704070 */
[----:B------:R-:W-:Y:S02]  /*1220*/  USEL UR4, URZ, 0x10, UP2 ;  /* 0x00000010ff047887 */ /* 0x000fe40009000000 */
[----:B------:R-:W-:Y:S02]  /*1230*/  UIADD3 UR5, UPT, UPT, UR6, UR7, UR8 ;  /* 0x0000000706057290 */ /* 0x000fe4000fffe008 */
[----:B------:R-:W-:Y:S02]  /*1240*/  USEL UR7, URZ, 0x40, UP0 ;  /* 0x00000040ff077887 */ /* 0x000fe40008000000 */
[----:B------:R-:W-:Y:S02]  /*1250*/  USEL UR8, URZ, 0x20, UP2 ;  /* 0x00000020ff087887 */ /* 0x000fe40009000000 */
[----:B------:R-:W-:Y:S02]  /*1260*/  UIADD3 UR5, UPT, UPT, UR4, UR5, UR9 ;  /* 0x0000000504057290 */ /* 0x000fe4000fffe009 */
[----:B------:R-:W-:-:S02]  /*1270*/  ULOP3.LUT UR4, UR59, 0xfffffffe, URZ, 0xc0, !UPT ;  /* 0xfffffffe3b047892 */ /* 0x000fc4000f8ec0ff */
[----:B------:R-:W-:Y:S02]  /*1280*/  USEL UR6, URZ, 0x80, UP0 ;  /* 0x00000080ff067887 */ /* 0x000fe40008000000 */
[----:B------:R-:W-:-:S03]  /*1290*/  UIADD3 UR5, UPT, UPT, UR7, UR5, UR8 ;  /* 0x0000000507057290 */ /* 0x000fc6000fffe008 */
[----:B------:R-:W-:Y:S01]  /*12a0*/  UMOV UR7, 0x3 ;  /* 0x0000000300077882 */ /* 0x000fe20000000000 */
[----:B------:R-:W-:Y:S02]  /*12b0*/  UIADD3 UR5, UPT, UPT, UR5, UR6, URZ ;  /* 0x0000000605057290 */ /* 0x000fe4000fffe0ff */
[----:B------:R-:W-:-:S04]  /*12c0*/  USHF.L.U32 UR4, UR7, UR4, URZ ;  /* 0x0000000407047299 */ /* 0x000fc800080006ff */
[----:B------:R-:W-:Y:S02]  /*12d0*/  MOV R3, UR5 ;  /* 0x0000000500037c02 */ /* 0x000fe40008000f00 */
[----:B------:R-:W-:-:S07]  /*12e0*/  MOV R2, UR4 ;  /* 0x0000000400027c02 */ /* 0x000fce0008000f00 */
.L_x_17:
[----:B------:R-:W1:Y:S01]  /*12f0*/  S2UR UR36, SR_CTAID.Z ;  /* 0x00000000002479c3 */ /* 0x000e620000002700 */
[----:B------:R-:W-:Y:S01]  /*1300*/  UISETP.GE.AND UP0, UPT, UR22, 0x1, UPT ;  /* 0x000000011600788c */ /* 0x000fe2000bf06270 */
[----:B------:R-:W-:Y:S01]  /*1310*/  UMOV UR27, 0x55 ;  /* 0x00000055001b7882 */ /* 0x000fe20000000000 */
[----:B------:R-:W-:-:S07]  /*1320*/  UMOV UR20, UR25 ;  /* 0x0000001900147c82 */ /* 0x000fce0008000000 */
[----:B------:R-:W-:Y:S05]  /*1330*/  BRA.U !UP0, `(.L_x_18) ;  /* 0x0000000108d47547 */ /* 0x000fea000b800000 */
[----:B------:R-:W2:Y:S01]  /*1340*/  LDCU.128 UR16, c[0x0][0xb10] ;  /* 0x00016200ff1077ac */ /* 0x000ea20008000c00 */
[----:B------:R-:W3:Y:S01]  /*1350*/  LDCU UR13, c[0x0][0x370] ;  /* 0x00006e00ff0d77ac */ /* 0x000ee20008000800 */
[----:B------:R-:W4:Y:S01]  /*1360*/  LDCU UR8, c[0x0][0x374] ;  /* 0x00006e80ff0877ac */ /* 0x000f220008000800 */
[----:B------:R-:W1:Y:S01]  /*1370*/  LDCU UR23, c[0x0][0xb0c] ;  /* 0x00016180ff1777ac */ /* 0x000e620008000800 */
[----:B------:R-:W1:Y:S01]  /*1380*/  LDCU UR20, c[0x0][0xb20] ;  /* 0x00016400ff1477ac */ /* 0x000e620008000800 */
[----:B--2---:R-:W-:Y:S01]  /*1390*/  UIMAD.WIDE.U32 UR4, UR25, UR16, URZ ;  /* 0x00000010190472a5 */ /* 0x004fe2000f8e00ff */
[----:B------:R-:W2:Y:S01]  /*13a0*/  LDCU.64 UR14, c[0x0][0xb28] ;  /* 0x00016500ff0e77ac */ /* 0x000ea20008000a00 */
[----:B------:R-:W-:-:S05]  /*13b0*/  UISETP.NE.AND UP3, UPT, UR18, 0x1, UPT ;  /* 0x000000011200788c */ /* 0x000fca000bf65270 */
[----:B------:R-:W-:Y:S01]  /*13c0*/  UMOV UR4, UR5 ;  /* 0x0000000500047c82 */ /* 0x000fe20008000000 */
[----:B---3--:R-:W-:Y:S02]  /*13d0*/  UIMAD.WIDE.U32 UR6, UR13, UR16, URZ ;  /* 0x000000100d0672a5 */ /* 0x008fe4000f8e00ff */
[----:B------:R-:W-:Y:S02]  /*13e0*/  USHF.R.U32.HI UR9, URZ, UR17, UR4 ;  /* 0x00000011ff097299 */ /* 0x000fe40008011604 */
[----:B----4-:R-:W-:Y:S02]  /*13f0*/  UIMAD.WIDE.U32 UR4, UR8, UR19, URZ ;  /* 0x00000013080472a5 */ /* 0x010fe4000f8e00ff */
[----:B-1----:R-:W-:Y:S01]  /*1400*/  UISETP.NE.AND UP0, UPT, UR23, 0x1, UPT ;  /* 0x000000011700788c */ /* 0x002fe2000bf05270 */
[----:B------:R-:W-:Y:S01]  /*1410*/  UMOV UR6, UR7 ;  /* 0x0000000700067c82 */ /* 0x000fe20008000000 */
[----:B------:R-:W-:-:S03]  /*1420*/  UISETP.NE.AND UP2, UPT, UR22, 0x1, UPT ;  /* 0x000000011600788c */ /* 0x000fc6000bf45270 */
[----:B------:R-:W-:Y:S01]  /*1430*/  UMOV UR4, UR5 ;  /* 0x0000000500047c82 */ /* 0x000fe20008000000 */
[----:B------:R-:W-:Y:S02]  /*1440*/  USEL UR12, UR25, UR9, !UP0 ;  /* 0x00000009190c7287 */ /* 0x000fe4000c000000 */
[----:B------:R-:W-:-:S03]  /*1450*/  @UP3 USHF.R.U32.HI UR8, URZ, UR20, UR4 ;  /* 0x00000014ff083299 */ /* 0x000fc60008011604 */
[----:B------:R-:W-:Y:S02]  /*1460*/  @UP0 USHF.R.U32.HI UR13, URZ, UR17, UR6 ;  /* 0x00000011ff0d0299 */ /* 0x000fe40008011606 */
[----:B------:R-:W-:Y:S02]  /*1470*/  UIMAD.WIDE.U32 UR6, UR32, UR19, URZ ;  /* 0x00000013200672a5 */ /* 0x000fe4000f8e00ff */
[----:B--2---:R-:W-:Y:S02]  /*1480*/  UIMAD.WIDE.U32 UR4, UR8, UR14, URZ ;  /* 0x0000000e080472a5 */ /* 0x004fe4000f8e00ff */
[----:B------:R-:W-:-:S03]  /*1490*/  UIMAD.WIDE.U32 UR10, UR13, UR14, URZ ;  /* 0x0000000e0d0a72a5 */ /* 0x000fc6000f8e00ff */
[----:B------:R-:W-:Y:S02]  /*14a0*/  UMOV UR6, UR7 ;  /* 0x0000000700067c82 */ /* 0x000fe40008000000 */
[----:B------:R-:W-:Y:S01]  /*14b0*/  UMOV UR4, UR5 ;  /* 0x0000000500047c82 */ /* 0x000fe20008000000 */
[----:B------:R-:W-:Y:S02]  /*14c0*/  USHF.R.U32.HI UR6, URZ, UR20, UR6 ;  /* 0x00000014ff067299 */ /* 0x000fe40008011606 */
[----:B------:R-:W-:Y:S01]  /*14d0*/  @UP2 USHF.R.U32.HI UR8, URZ, UR15, UR4 ;  /* 0x0000000fff082299 */ /* 0x000fe20008011604 */
[----:B------:R-:W-:Y:S01]  /*14e0*/  UMOV UR5, UR11 ;  /* 0x0000000b00057c82 */ /* 0x000fe20008000000 */
[----:B------:R-:W-:Y:S02]  /*14f0*/  USEL UR4, UR32, UR6, !UP3 ;  /* 0x0000000620047287 */ /* 0x000fe4000d800000 */
[----:B------:R-:W-:Y:S02]  /*1500*/  @UP2 USHF.R.U32.HI UR13, URZ, UR15, UR5 ;  /* 0x0000000fff0d2299 */ /* 0x000fe40008011605 */
[----:B------:R-:W-:-:S02]  /*1510*/  UIMAD UR5, UR8, UR22, URZ ;  /* 0x00000016080572a4 */ /* 0x000fc4000f8e02ff */
[----:B------:R-:W-:Y:S02]  /*1520*/  UIMAD UR8, UR13, UR22, URZ ;  /* 0x000000160d0872a4 */ /* 0x000fe4000f8e02ff */
[----:B------:R-:W-:Y:S02]  /*1530*/  UISETP.GE.AND UP0, UPT, UR4, UR5, UPT ;  /* 0x000000050400728c */ /* 0x000fe4000bf06270 */
[----:B------:R-:W-:Y:S02]  /*1540*/  UIMAD.WIDE.U32 UR6, UR4, UR14, URZ ;  /* 0x0000000e040672a5 */ /* 0x000fe4000f8e00ff */
[----:B------:R-:W-:Y:S02]  /*1550*/  UISETP.GE.OR UP0, UPT, UR12, UR8, UP0 ;  /* 0x000000080c00728c */ /* 0x000fe40008706670 */
[----:B------:R-:W-:Y:S02]  /*1560*/  UIMAD.WIDE.U32 UR8, UR12, UR14, URZ ;  /* 0x0000000e0c0872a5 */ /* 0x000fe4000f8e00ff */
[----:B------:R-:W-:Y:S01]  /*1570*/  UIADD3 UR20, UPT, UPT, -UR12, URZ, URZ ;  /* 0x000000ff0c147290 */ /* 0x000fe2000fffe1ff */
[----:B------:R-:W-:Y:S01]  /*1580*/  UMOV UR6, UR7 ;  /* 0x0000000700067c82 */ /* 0x000fe20008000000 */
[----:B------:R-:W-:-:S02]  /*1590*/  UIADD3 UR7, UPT, UPT, -UR4, URZ, URZ ;  /* 0x000000ff04077290 */ /* 0x000fc4000fffe1ff */
[----:B------:R-:W-:-:S03]  /*15a0*/  USHF.R.U32.HI UR6, URZ, UR15, UR6 ;  /* 0x0000000fff067299 */ /* 0x000fc60008011606 */
[----:B------:R-:W-:Y:S01]  /*15b0*/  @!UP0 UMOV UR5, UR9 ;  /* 0x0000000900058c82 */ /* 0x000fe20008000000 */
[----:B------:R-:W-:Y:S02]  /*15c0*/  UIMAD UR32, UR18, UR7, UR32 ;  /* 0x00000007122072a4 */ /* 0x000fe4000f8e0220 */
[----:B------:R-:W-:Y:S02]  /*15d0*/  USEL UR6, UR4, UR6, !UP2 ;  /* 0x0000000604067287 */ /* 0x000fe4000d000000 */
[----:B------:R-:W-:Y:S02]  /*15e0*/  @!UP0 USHF.R.U32.HI UR5, URZ, UR15, UR5 ;  /* 0x0000000fff058299 */ /* 0x000fe40008011605 */
[----:B------:R-:W-:Y:S02]  /*15f0*/  UIADD3 UR7, UPT, UPT, -UR6, URZ, URZ ;  /* 0x000000ff06077290 */ /* 0x000fe4000fffe1ff */
[----:B------:R-:W-:Y:S02]  /*1600*/  @!UP0 USEL UR5, UR12, UR5, !UP2 ;  /* 0x000000050c058287 */ /* 0x000fe4000d000000 */
[----:B------:R-:W-:-:S02]  /*1610*/  UIMAD UR7, UR22, UR7, UR4 ;  /* 0x00000007160772a4 */ /* 0x000fc4000f8e0204 */
[----:B------:R-:W-:Y:S02]  /*1620*/  @!UP0 UIADD3 UR6, UPT, UPT, UR6, -UR5, URZ ;  /* 0x8000000506068290 */ /* 0x000fe4000fffe0ff */
[----:B------:R-:W-:Y:S02]  /*1630*/  @!UP0 UIMAD UR7, UR7, UR13, UR5 ;  /* 0x0000000d070782a4 */ /* 0x000fe4000f8e0205 */
[----:B------:R-:W-:Y:S02]  /*1640*/  @!UP0 UIMAD UR4, UR6, UR22, UR12 ;  /* 0x00000016060482a4 */ /* 0x000fe4000f8e020c */
[----:B------:R-:W-:Y:S02]  /*1650*/  UIMAD UR20, UR23, UR20, UR25 ;  /* 0x00000014171472a4 */ /* 0x000fe4000f8e0219 */
[----:B------:R-:W-:Y:S01]  /*1660*/  UIMAD UR32, UR4, UR18, UR32 ;  /* 0x00000012042072a4 */ /* 0x000fe2000f8e0220 */
[----:B------:R-:W-:Y:S02]  /*1670*/  @!UP0 UMOV UR12, UR7 ;  /* 0x00000007000c8c82 */ /* 0x000fe40008000000 */
[----:B------:R-:W-:-:S12]  /*1680*/  UIMAD UR20, UR12, UR23, UR20 ;  /* 0x000000170c1472a4 */ /* 0x000fd8000f8e0214 */
.L_x_18:
[----:B------:R-:W-:Y:S02]  /*1690*/  UISETP.NE.AND UP2, UPT, UR26, 0x1, UPT ;  /* 0x000000011a00788c */ /* 0x000fe4000bf45270 */
[----:B------:R-:W-:Y:S02]  /*16a0*/  UISETP.NE.AND UP0, UPT, UR21, 0x2, UPT ;  /* 0x000000021500788c */ /* 0x000fe4000bf05270 */
[----:B------:R-:W-:Y:S02]  /*16b0*/  ULOP3.LUT UR28, UR28, 0x1800, URZ, 0xc0, !UPT ;  /* 0x000018001c1c7892 */ /* 0x000fe4000f8ec0ff */
[----:B------:R-:W-:-:S03]  /*16c0*/  USHF.L.U32 UR24, UR27, UR24, URZ ;  /* 0x000000181b187299 */ /* 0x000fc600080006ff */
[----:B------:R-:W-:Y:S09]  /*16d0*/  BRA.U UP2, `(.L_x_19) ;  /* 0x0000000102407547 */ /* 0x000ff2000b800000 */
[----:B------:R-:W2:Y:S01]  /*16e0*/  LDCU.128 UR8, c[0x0][0xb10] ;  /* 0x00016200ff0877ac */ /* 0x000ea20008000c00 */
[----:B------:R-:W3:Y:S01]  /*16f0*/  LDCU UR12, c[0x0][0xb0c] ;  /* 0x00016180ff0c77ac */ /* 0x000ee20008000800 */
[----:B------:R-:W4:Y:S01]  /*1700*/  LDCU UR13, c[0x0][0xb20] ;  /* 0x00016400ff0d77ac */ /* 0x000f220008000800 */
[----:B--2---:R-:W-:Y:S02]  /*1710*/  UIMAD.WIDE.U32 UR4, UR20, UR8, URZ ;  /* 0x00000008140472a5 */ /* 0x004fe4000f8e00ff */
[----:B------:R-:W-:Y:S02]  /*1720*/  UIMAD.WIDE.U32 UR6, UR32, UR11, URZ ;  /* 0x0000000b200672a5 */ /* 0x000fe4000f8e00ff */
[----:B---3--:R-:W-:Y:S02]  /*1730*/  UISETP.NE.AND UP2, UPT, UR12, 0x1, UPT ;  /* 0x000000010c00788c */ /* 0x008fe4000bf45270 */
[----:B------:R-:W-:-:S03]  /*1740*/  USHF.R.U32.HI UR5, URZ, UR9, UR5 ;  /* 0x00000009ff057299 */ /* 0x000fc60008011605 */
[----:B------:R-:W-:Y:S01]  /*1750*/  UMOV UR4, UR7 ;  /* 0x0000000700047c82 */ /* 0x000fe20008000000 */
[----:B------:R-:W-:Y:S02]  /*1760*/  USEL UR5, UR20, UR5, !UP2 ;  /* 0x0000000514057287 */ /* 0x000fe4000d000000 */
[----:B------:R-:W-:Y:S02]  /*1770*/  UISETP.NE.AND UP2, UPT, UR10, 0x1, UPT ;  /* 0x000000010a00788c */ /* 0x000fe4000bf45270 */
[----:B----4-:R-:W-:-:S04]  /*1780*/  USHF.R.U32.HI UR4, URZ, UR13, UR4 ;  /* 0x0000000dff047299 */ /* 0x010fc80008011604 */
[----:B------:R-:W-:-:S04]  /*1790*/  USEL UR4, UR32, UR4, !UP2 ;  /* 0x0000000420047287 */ /* 0x000fc8000d000000 */
[----:B------:R-:W-:Y:S02]  /*17a0*/  UIADD3 UR6, UPT, UPT, -UR4, UR5, URZ ;  /* 0x0000000504067290 */ /* 0x000fe4000fffe1ff */
[----:B------:R-:W-:Y:S02]  /*17b0*/  UIADD3 UR4, UPT, UPT, UR4, -UR5, URZ ;  /* 0x8000000504047290 */ /* 0x000fe4000fffe0ff */
[----:B------:R-:W-:Y:S02]  /*17c0*/  UIMAD UR32, UR6, UR10, UR32 ;  /* 0x0000000a062072a4 */ /* 0x000fe4000f8e0220 */
[----:B------:R-:W-:-:S12]  /*17d0*/  UIMAD UR20, UR4, UR12, UR20 ;  /* 0x0000000c041472a4 */ /* 0x000fd8000f8e0214 */
.L_x_19:
[----:B------:R-:W-:Y:S05]  /*17e0*/  BRA.U !UP6, `(.L_x_20) ;  /* 0x000000010e0c7547 */ /* 0x000fea000b800000 */
[----:B------:R-:W-:Y:S01]  /*17f0*/  UCGABAR_WAIT ;  /* 0x0000000000007dc7 */ /* 0x000fe20008000000 */
[----:B------:R-:W-:Y:S01]  /*1800*/  CCTL.IVALL ;  /* 0x00000000ff00798f */ /* 0x000fe20002000000 */
[----:B------:R-:W-:Y:S05]  /*1810*/  BRA `(.L_x_21) ;  /* 0x0000000000047947 */ /* 0x000fea0003800000 */
.L_x_20:
[----:B------:R-:W-:Y:S06]  /*1820*/  BAR.SYNC.DEFER_BLOCKING 0x0 ;  /* 0x0000000000007b1d */ /* 0x000fec0000010000 */
.L_x_21:
[----:B------:R-:W-:Y:S05]  /*1830*/  BRA.U UP0, `(.L_x_22) ;  /* 0x0000001500647547 */ /* 0x000fea000b800000 */
[----:B------:R-:W2:Y:S01]  /*1840*/  LDCU UR6, c[0x0][0x38c] ;  /* 0x00007180ff0677ac */ /* 0x000ea20008000800 */
[----:B------:R-:W-:Y:S01]  /*1850*/  PLOP3.LUT P1, PT, PT, PT, UP4, 0x80, 0x8 ;  /* 0x000000000008781c */ /* 0x000fe20003f2f048 */
[----:B------:R-:W-:Y:S01]  /*1860*/  IMAD.MOV.U32 R12, RZ, RZ, 0x1 ;  /* 0x00000001ff0c7424 */ /* 0x000fe200078e00ff */
[----:B------:R-:W-:Y:S01]  /*1870*/  ISETP.NE.AND P2, PT, R0, RZ, P3 ;  /* 0x000000ff0000720c */ /* 0x000fe20001f45270 */
[----:B------:R-:W-:Y:S01]  /*1880*/  USHF.L.U32 UR7, UR25, 0x6, URZ ;  /* 0x0000000619077899 */ /* 0x000fe200080006ff */
[----:B------:R-:W-:Y:S01]  /*1890*/  PLOP3.LUT P1, PT, P1, PT, PT, 0x8, 0x80 ;  /* 0x000000000080781c */ /* 0x000fe20000f2e170 */
[----:B------:R-:W-:Y:S01]  /*18a0*/  UMOV UR13, 0x400 ;  /* 0x00000400000d7882 */ /* 0x000fe20000000000 */
[----:B------:R-:W-:Y:S01]  /*18b0*/  UISETP.NE.AND UP1, UPT, UR21, URZ, UPT ;  /* 0x000000ff1500728c */ /* 0x000fe2000bf25270 */
[----:B------:R-:W-:Y:S01]  /*18c0*/  CS2R R10, SRZ ;  /* 0x00000000000a7805 */ /* 0x000fe2000001ff00 */
[----:B------:R-:W-:Y:S01]  /*18d0*/  ULEA UR13, UR48, UR13, 0x18 ;  /* 0x0000000d300d7291 */ /* 0x000fe2000f8ec0ff */
[----:B------:R-:W-:Y:S01]  /*18e0*/  IMAD.MOV.U32 R9, RZ, RZ, RZ ;  /* 0x000000ffff097224 */ /* 0x000fe200078e00ff */
[----:B------:R-:W3:Y:S01]  /*18f0*/  LDCU UR39, c[0x0][0x370] ;  /* 0x00006e00ff2777ac */ /* 0x000ee20008000800 */
[----:B------:R-:W-:Y:S01]  /*1900*/  IMAD.MOV.U32 R8, RZ, RZ, 0x1 ;  /* 0x00000001ff087424 */ /* 0x000fe200078e00ff */
[----:B------:R-:W4:Y:S01]  /*1910*/  LDCU.64 UR26, c[0x0][0x348] ;  /* 0x00006900ff1a77ac */ /* 0x000f220008000a00 */
[----:B--2---:R-:W-:-:S02]  /*1920*/  UIADD3 UR5, UPT, UPT, UR6, 0x7f, URZ ;  /* 0x0000007f06057890 */ /* 0x004fc4000fffe0ff */
[----:B------:R-:W-:Y:S02]  /*1930*/  UIADD3 UR46, UPT, UPT, UR6, 0xfe, URZ ;  /* 0x000000fe062e7890 */ /* 0x000fe4000fffe0ff */
[----:B------:R-:W-:Y:S02]  /*1940*/  USHF.R.S32.HI UR4, URZ, 0x1f, UR5 ;  /* 0x0000001fff047899 */ /* 0x000fe40008011405 */
[----:B------:R-:W-:Y:S02]  /*1950*/  USHF.L.U32 UR47, UR25, 0x7, URZ ;  /* 0x00000007192f7899 */ /* 0x000fe400080006ff */
[----:B------:R-:W-:Y:S02]  /*1960*/  ULEA.HI UR4, UR4, UR5, URZ, 0x7 ;  /* 0x0000000504047291 */ /* 0x000fe4000f8f38ff */
[----:B------:R-:W-:Y:S02]  /*1970*/  UIADD3 UR5, UPT, UPT, UR6, -0x1, URZ ;  /* 0xffffffff06057890 */ /* 0x000fe4000fffe0ff */
[----:B------:R-:W-:-:S02]  /*1980*/  USHF.R.S32.HI UR41, URZ, 0x7, UR4 ;  /* 0x00000007ff297899 */ /* 0x000fc40008011404 */
[----:B------:R-:W-:Y:S02]  /*1990*/  UISETP.GE.U32.AND UP2, UPT, UR5, -0xff, UPT ;  /* 0xffffff010500788c */ /* 0x000fe4000bf46070 */
[----:B------:R-:W-:Y:S02]  /*19a0*/  UISETP.LT.U32.AND UP0, UPT, UR41, 0x8, UPT ;  /* 0x000000082900788c */ /* 0x000fe4000bf01070 */
[----:B------:R-:W-:Y:S02]  /*19b0*/  ULOP3.LUT UR5, UR7, 0x40, URZ, 0xc0, !UPT ;  /* 0x0000004007057892 */ /* 0x000fe4000f8ec0ff */
[----:B------:R-:W-:Y:S01]  /*19c0*/  USEL UR40, UR41, 0x8, UP0 ;  /* 0x0000000829287887 */ /* 0x000fe20008000000 */
[----:B------:R-:W2:Y:S03]  /*19d0*/  LDCU UR38, c[0x0][0x374] ;  /* 0x00006e80ff2677ac */ /* 0x000ea60008000800 */
[----:B------:R-:W-:-:S02]  /*19e0*/  UIADD3 UR4, UPT, UPT, UR40, -0x1, URZ ;  /* 0xffffffff28047890 */ /* 0x000fc4000fffe0ff */
[----:B------:R-:W-:Y:S02]  /*19f0*/  @UP2 UIADD3 UR4, UPT, UPT, UR40, URZ, URZ ;  /* 0x000000ff28042290 */ /* 0x000fe4000fffe0ff */
[----:B------:R-:W-:Y:S02]  /*1a00*/  USEL UR21, UR37, 0x2, UP1 ;  /* 0x0000000225157887 */ /* 0x000fe40008800000 */
[----:B------:R-:W-:Y:S02]  /*1a10*/  UIADD3 UR30, UPT, UPT, UR13, 0x28400, UR28 ;  /* 0x000284000d1e7890 */ /* 0x000fe4000fffe01c */
[----:B------:R-:W-:Y:S02]  /*1a20*/  ULEA.HI UR44, UR28, UR5, URZ, 0x19 ;  /* 0x000000051c2c7291 */ /* 0x000fe4000f8fc8ff */
[----:B------:R-:W-:Y:S02]  /*1a30*/  UIADD3 UR45, UPT, UPT, UR41, -UR40, URZ ;  /* 0x80000028292d7290 */ /* 0x000fe4000fffe0ff */
[----:B------:R-:W-:-:S02]  /*1a40*/  UIADD3 UR29, UPT, UPT, UR4, 0x1, URZ ;  /* 0x00000001041d7890 */ /* 0x000fc4000fffe0ff */
[----:B------:R-:W-:Y:S01]  /*1a50*/  UIADD3 UR43, UPT, UPT, -UR4, URZ, URZ ;  /* 0x000000ff042b7290 */ /* 0x000fe2000fffe1ff */
[----:B--234-:R-:W-:-:S11]  /*1a60*/  UMOV UR6, URZ ;  /* 0x000000ff00067c82 */ /* 0x01cfd60008000000 */
.L_x_42:
[----:B------:R-:W-:-:S09]  /*1a70*/  UISETP.NE.AND UP0, UPT, UR48, URZ, UPT ;  /* 0x000000ff3000728c */ /* 0x000fd2000bf05270 */
[----:B-1----:R-:W-:Y:S05]  /*1a80*/  BRA.U UP0, `(.L_x_23) ;  /* 0x0000000100287547 */ /* 0x002fea000b800000 */
[----:B------:R-:W-:Y:S02]  /*1a90*/  LEA R0, R9, UR13, 0x3 ;  /* 0x0000000d09007c11 */ /* 0x000fe4000f8e18ff */
[----:B------:R-:W-:-:S04]  /*1aa0*/  SHF.L.U32 R3, R8, 0x1f, RZ ;  /* 0x0000001f08037819 */ /* 0x000fc800000006ff */
[----:B------:R-:W2:Y:S02]  /*1ab0*/  SYNCS.PHASECHK.TRANS64.TRYWAIT P0, [R0+URZ+0x120], R3 ;  /* 0x00012003000075a7 */ /* 0x000ea400080011ff */
[----:B--2---:R-:W-:Y:S05]  /*1ac0*/  @!P0 BRA `(.L_x_24) ;  /* 0x0000007400e08947 */ /* 0x004fea0003800000 */
.L_x_128:
[----:B------:R3:W-:Y:S01]  /*1ad0*/  SYNCS.ARRIVE.TRANS64.A1T0 RZ, [R0+URZ+0x110], RZ ;  /* 0x000110ff00ff79a7 */ /* 0x0007e200081000ff */
[----:B------:R-:W-:-:S05]  /*1ae0*/  VIADD R9, R9, 0x1 ;  /* 0x0000000109097836 */ /* 0x000fca0000000000 */
[----:B------:R-:W-:-:S04]  /*1af0*/  ISETP.NE.AND P0, PT, R9, 0x2, PT ;  /* 0x000000020900780c */ /* 0x000fc80003f05270 */
[----:B--2---:R-:W-:Y:S02]  /*1b00*/  SEL R3, RZ, 0x1, P0 ;  /* 0x00000001ff037807 */ /* 0x004fe40000000000 */
[----:B------:R-:W-:Y:S02]  /*1b10*/  SEL R9, R9, RZ, P0 ;  /* 0x000000ff09097207 */ /* 0x000fe40000000000 */
[----:B------:R-:W-:-:S07]  /*1b20*/  LOP3.LUT R8, R8, R3, RZ, 0x3c, !PT ;  /* 0x0000000308087212 */ /* 0x000fce00078e3cff */
.L_x_23:
[----:B------:R-:W-:Y:S01]  /*1b30*/  ULEA UR4, UR6, UR13, 0x3 ;  /* 0x0000000d06047291 */ /* 0x000fe2000f8e18ff */
[----:B---3--:R-:W-:Y:S01]  /*1b40*/  SHF.L.U32 R0, R12, 0x1f, RZ ;  /* 0x0000001f0c007819 */ /* 0x008fe200000006ff */
[----:B------:R-:W-:Y:S02]  /*1b50*/  UISETP.GE.U32.AND UP0, UPT, UR46, 0xff, UPT ;  /* 0x000000ff2e00788c */ /* 0x000fe4000bf06070 */
[----:B------:R-:W-:Y:S01]  /*1b60*/  ULEA UR19, UR32, UR44, 0x7 ;  /* 0x0000002c20137291 */ /* 0x000fe2000f8e38ff */
[----:B------:R-:W-:-:S04]  /*1b70*/  UMOV UR7, URZ ;  /* 0x000000ff00077c82 */ /* 0x000fc80008000000 */
[----:B------:R2:W3:Y:S01]  /*1b80*/  SYNCS.PHASECHK.TRANS64.TRYWAIT P0, [UR4+0x40], R0 ;  /* 0x00004000ff0075a7 */ /* 0x0004e20008001104 */
[----:B------:R-:W-:-:S04]  /*1b90*/  ULEA.HI UR4, UR20, UR20, URZ, 0x1 ;  /* 0x0000001414047291 */ /* 0x000fc8000f8f08ff */
[----:B------:R-:W-:-:S04]  /*1ba0*/  USHF.L.U32 UR4, UR4, 0x7, URZ ;  /* 0x0000000704047899 */ /* 0x000fc800080006ff */
[----:B------:R-:W-:-:S04]  /*1bb0*/  ULOP3.LUT UR35, UR4, 0xffffff00, URZ, 0xc0, !UPT ;  /* 0xffffff0004237892 */ /* 0x000fc8000f8ec0ff */
[----:B------:R-:W-:Y:S01]  /*1bc0*/  ULOP3.LUT UR35, UR35, 0x80, UR47, 0xf8, !UPT ;  /* 0x0000008023237892 */ /* 0x000fe2000f8ef82f */
[----:B------:R-:W-:Y:S11]  /*1bd0*/  BRA.U !UP0, `(.L_x_25) ;  /* 0x0000000108c47547 */ /* 0x000ff6000b800000 */
[----:B------:R-:W-:Y:S01]  /*1be0*/  UMOV UR10, UR43 ;  /* 0x0000002b000a7c82 */ /* 0x000fe20008000000 */
[----:B------:R-:W-:Y:S01]  /*1bf0*/  UMOV UR4, UR6 ;  /* 0x0000000600047c82 */ /* 0x000fe20008000000 */
[----:B------:R-:W-:-:S05]  /*1c00*/  UMOV UR34, URZ ;  /* 0x000000ff00227c82 */ /* 0x000fca0008000000 */
.L_x_31:
[----:B------:R-:W-:Y:S01]  /*1c10*/  ULEA UR33, UR4, UR13, 0x3 ;  /* 0x0000000d04217291 */ /* 0x000fe2000f8e18ff */
[----:B------:R-:W-:Y:S01]  /*1c20*/  @P3 MOV R2, 0xc000 ;  /* 0x0000c00000023802 */ /* 0x000fe20000000f00 */
[----:B-1-34-:R-:W-:Y:S10]  /*1c30*/  @P0 BRA `(.L_x_26) ;  /* 0x00000000000c0947 */ /* 0x01aff40003800000 */
[----:B------:R-:W-:-:S04]  /*1c40*/  SHF.L.U32 R3, R12, 0x1f, RZ ;  /* 0x0000001f0c037819 */ /* 0x000fc800000006ff */
[----:B------:R-:W3:Y:S02]  /*1c50*/  SYNCS.PHASECHK.TRANS64.TRYWAIT P0, [UR33+0x40], R3 ;  /* 0x00004003ff0075a7 */ /* 0x000ee40008001121 */
[----:B---3--:R-:W-:Y:S05]  /*1c60*/  @!P0 BRA `(.L_x_27) ;  /* 0x00000074008c8947 */ /* 0x008fea0003800000 */
.L_x_26:
[----:B------:R3:W-:Y:S01]  /*1c70*/  @P3 SYNCS.ARRIVE.TRANS64 RZ, [UR33], R2 ;  /* 0x00000002ffff39a7 */ /* 0x0007e20008000021 */
[----:B------:R-:W-:Y:S02]  /*1c80*/  ULOP3.LUT UR5, UR21, 0x2, URZ, 0xfc, !UPT ;  /* 0x0000000215057892 */ /* 0x000fe4000f8efcff */
[----:B------:R-:W-:Y:S02]  /*1c90*/  UIADD3 UR10, UPT, UPT, UR10, 0x1, URZ ;  /* 0x000000010a0a7890 */ /* 0x000fe4000fffe0ff */
[----:B------:R-:W-:Y:S02]  /*1ca0*/  UISETP.NE.AND UP0, UPT, UR5, 0x2, UPT ;  /* 0x000000020500788c */ /* 0x000fe4000bf05270 */
[----:B------:R-:W-:-:S07]  /*1cb0*/  UISETP.NE.AND UP2, UPT, UR10, 0x1, UPT ;  /* 0x000000010a00788c */ /* 0x000fce000bf45270 */
[----:B------:R-:W-:Y:S05]  /*1cc0*/  BRA.U UP0, `(.L_x_28) ;  /* 0x0000000100047547 */ /* 0x000fea000b800000 */
[----:B-1----:R-:W-:Y:S05]  /*1cd0*/  BPT.TRAP 0x1 ;  /* 0x000000040000795c */ /* 0x002fea0000300000 */
.L_x_28:
[----:B------:R-:W-:Y:S04]  /*1ce0*/  BSSY.RECONVERGENT B0, `(.L_x_29) ;  /* 0x0000003000007945 */ /* 0x000fe80003800200 */
[----:B------:R-:W-:Y:S05]  /*1cf0*/  @!P2 BRA `(.L_x_30) ;  /* 0x000000000004a947 */ /* 0x000fea0003800000 */
[----:B-1----:R-:W-:Y:S05]  /*1d00*/  BPT.TRAP 0x1 ;  /* 0x000000040000795c */ /* 0x002fea0000300000 */
.L_x_30:
[----:B-1----:R-:W-:Y:S05]  /*1d10*/  BSYNC.RECONVERGENT B0 ;  /* 0x0000000000007941 */ /* 0x002fea0003800200 */
.L_x_29:
[----:B------:R-:W-:Y:S02]  /*1d20*/  UIADD3 UR5, UPT, UPT, UR4, 0x1, URZ ;  /* 0x0000000104057890 */ /* 0x000fe4000fffe0ff */
[----:B------:R-:W-:Y:S02]  /*1d30*/  ULEA UR32, UR4, UR13, 0xe ;  /* 0x0000000d04207291 */ /* 0x000fe4000f8e70ff */
[----:B------:R-:W-:Y:S02]  /*1d40*/  UISETP.NE.AND UP0, UPT, UR5, 0x8, UPT ;  /* 0x000000080500788c */ /* 0x000fe4000bf05270 */
[----:B------:R-:W-:Y:S02]  /*1d50*/  UIADD3 UR8, UP1, UPT, UR26, 0x80, URZ ;  /* 0x000000801a087890 */ /* 0x000fe4000ff3e0ff */
[----:B------:R-:W-:Y:S02]  /*1d60*/  USEL UR7, URZ, 0x1, UP0 ;  /* 0x00000001ff077887 */ /* 0x000fe40008000000 */
[----:B------:R-:W-:-:S02]  /*1d70*/  USEL UR6, UR5, URZ, UP0 ;  /* 0x000000ff05067287 */ /* 0x000fc40008000000 */
[----:B------:R-:W-:Y:S02]  /*1d80*/  ULEA UR16, UR4, UR28, 0xd ;  /* 0x0000001c04107291 */ /* 0x000fe4000f8e68ff */
[----:B------:R-:W-:Y:S01]  /*1d90*/  ULEA UR5, UR6, UR13, 0x3 ;  /* 0x0000000d06057291 */ /* 0x000fe2000f8e18ff */
[----:B------:R-:W-:Y:S01]  /*1da0*/  LOP3.LUT R12, R12, UR7, RZ, 0x3c, !PT ;  /* 0x000000070c0c7c12 */ /* 0x000fe2000f8e3cff */
[----:B------:R-:W-:Y:S02]  /*1db0*/  UIADD3 UR4, UP0, UPT, UR26, 0x180, URZ ;  /* 0x000001801a047890 */ /* 0x000fe4000ff1e0ff */
[----:B------:R-:W-:Y:S01]  /*1dc0*/  ULOP3.LUT UR33, UR33, 0xfefffff8, URZ, 0xc0, !UPT ;  /* 0xfefffff821217892 */ /* 0x000fe2000f8ec0ff */
[----:B--2---:R-:W-:Y:S01]  /*1dd0*/  SHF.L.U32 R0, R12, 0x1f, RZ ;  /* 0x0000001f0c007819 */ /* 0x004fe200000006ff */
[----:B------:R-:W-:Y:S02]  /*1de0*/  UIADD3.X UR9, UPT, UPT, URZ, UR27, URZ, UP1, !UPT ;  /* 0x0000001bff097290 */ /* 0x000fe40008ffe4ff */
[----:B------:R-:W-:Y:S01]  /*1df0*/  UIADD3 UR32, UPT, UPT, UR32, 0x8400, URZ ;  /* 0x0000840020207890 */ /* 0x000fe2000fffe0ff */
[----:B------:R4:W1:Y:S01]  /*1e00*/  SYNCS.PHASECHK.TRANS64.TRYWAIT P0, [UR5+0x40], R0 ;  /* 0x00004000ff0075a7 */ /* 0x0008620008001105 */
[----:B------:R-:W-:-:S02]  /*1e10*/  UIADD3 UR16, UPT, UPT, UR13, 0x28400, UR16 ;  /* 0x000284000d107890 */ /* 0x000fc4000fffe010 */
[----:B------:R-:W-:Y:S02]  /*1e20*/  UIADD3.X UR5, UPT, UPT, URZ, UR27, URZ, UP0, !UPT ;  /* 0x0000001bff057290 */ /* 0x000fe400087fe4ff */
[----:B------:R-:W-:Y:S01]  /*1e30*/  UPRMT UR7, URZ, 0x5410, UR24 ;  /* 0x00005410ff077896 */ /* 0x000fe20008000018 */
[----:B------:R-:W-:Y:S01]  /*1e40*/  UMOV UR14, 0x0 ;  /* 0x00000000000e7882 */ /* 0x000fe20000000000 */
[----:B------:R-:W-:Y:S01]  /*1e50*/  UMOV UR15, 0x10000000 ;  /* 0x10000000000f7882 */ /* 0x000fe20000000000 */
[----:B------:R-:W-:Y:S01]  /*1e60*/  UMOV UR18, UR34 ;  /* 0x0000002200127c82 */ /* 0x000fe20008000000 */
[----:B------:R-:W-:Y:S01]  /*1e70*/  UMOV UR20, UR36 ;  /* 0x0000002400147c82 */ /* 0x000fe20008000000 */
[----:B------:R-:W-:Y:S01]  /*1e80*/  UMOV UR17, UR33 ;  /* 0x0000002100117c82 */ /* 0x000fe20008000000 */
[----:B------:R2:W-:Y:S03]  /*1e90*/  UTMALDG.3D.2CTA [UR32], [UR8], desc[UR14] ;  /* 0x00000e20080075b4 */ /* 0x0005e60008211000 */
[----:B------:R3:W-:Y:S01]  /*1ea0*/  UTMALDG.3D.MULTICAST.2CTA [UR16], [UR4], UR7, desc[UR14] ;  /* 0x00000e10040073b4 */ /* 0x0007e20008211807 */
[----:B--2---:R-:W-:Y:S01]  /*1eb0*/  UIADD3 UR34, UPT, UPT, UR34, 0x80, URZ ;  /* 0x0000008022227890 */ /* 0x004fe2000fffe0ff */
[----:B---3--:R-:W-:Y:S01]  /*1ec0*/  UMOV UR7, UR29 ;  /* 0x0000001d00077c82 */ /* 0x008fe20008000000 */
[----:B------:R-:W-:Y:S01]  /*1ed0*/  UMOV UR4, UR6 ;  /* 0x0000000600047c82 */ /* 0x000fe20008000000 */
[----:B------:R-:W-:Y:S09]  /*1ee0*/  BRA.U UP2, `(.L_x_31) ;  /* 0xfffffffd02487547 */ /* 0x000ff2000b83ffff */
.L_x_25:
[----:B------:R-:W-:Y:S01]  /*1ef0*/  ULEA UR4, UR6, UR13, 0x3 ;  /* 0x0000000d06047291 */ /* 0x000fe2000f8e18ff */
[----:B--2-4-:R-:W-:Y:S01]  /*1f00*/  SHF.L.U32 R0, R12, 0x1f, RZ ;  /* 0x0000001f0c007819 */ /* 0x014fe200000006ff */
[----:B------:R-:W-:Y:S01]  /*1f10*/  @!P1 SYNCS.ARRIVE.TRANS64.A1T0 RZ, [UR13+0xa8], RZ ;  /* 0x0000a8ffffff99a7 */ /* 0x000fe2000810000d */
[----:B------:R-:W-:-:S06]  /*1f20*/  UISETP.GT.AND UP0, UPT, UR41, UR40, UPT ;  /* 0x000000282900728c */ /* 0x000fcc000bf04270 */
[----:B-1-3--:R1:W2:Y:S03]  /*1f30*/  SYNCS.PHASECHK.TRANS64.TRYWAIT P0, [UR4+0x40], R0 ;  /* 0x00004000ff0075a7 */ /* 0x00a2a60008001104 */
[----:B------:R-:W-:Y:S05]  /*1f40*/  BRA.U !UP0, `(.L_x_32) ;  /* 0x0000000108c07547 */ /* 0x000fea000b800000 */
[----:B------:R-:W-:Y:S01]  /*1f50*/  UIADD3 UR25, UPT, UPT, UR45, UR7, URZ ;  /* 0x000000072d197290 */ /* 0x000fe2000fffe0ff */
[----:B------:R-:W-:-:S11]  /*1f60*/  UMOV UR4, UR6 ;  /* 0x0000000600047c82 */ /* 0x000fd60008000000 */
.L_x_38:
[----:B------:R-:W-:Y:S01]  /*1f70*/  ULEA UR9, UR4, UR13, 0x3 ;  /* 0x0000000d04097291 */ /* 0x000fe2000f8e18ff */
[----:B--2---:R-:W-:Y:S01]  /*1f80*/  @P3 MOV R2, 0xc000 ;  /* 0x0000c00000023802 */ /* 0x004fe20000000f00 */
[----:B--234-:R-:W-:Y:S10]  /*1f90*/  @P0 BRA `(.L_x_33) ;  /* 0x00000000000c0947 */ /* 0x01cff40003800000 */
[----:B------:R-:W-:-:S04]  /*1fa0*/  SHF.L.U32 R3, R12, 0x1f, RZ ;  /* 0x0000001f0c037819 */ /* 0x000fc800000006ff */
[----:B------:R-:W2:Y:S02]  /*1fb0*/  SYNCS.PHASECHK.TRANS64.TRYWAIT P0, [UR9+0x40], R3 ;  /* 0x00004003ff0075a7 */ /* 0x000ea40008001109 */
[----:B--2---:R-:W-:Y:S05]  /*1fc0*/  @!P0 BRA `(.L_x_34) ;  /* 0x0000007000cc8947 */ /* 0x004fea0003800000 */
.L_x_33:
[----:B------:R2:W-:Y:S01]  /*1fd0*/  @P3 SYNCS.ARRIVE.TRANS64 RZ, [UR9], R2 ;  /* 0x00000002ffff39a7 */ /* 0x0005e20008000009 */
[----:B------:R-:W-:-:S04]  /*1fe0*/  ULOP3.LUT UR5, UR21, 0x2, URZ, 0xfc, !UPT ;  /* 0x0000000215057892 */ /* 0x000fc8000f8efcff */
[----:B------:R-:W-:-:S09]  /*1ff0*/  UISETP.NE.AND UP0, UPT, UR5, 0x2, UPT ;  /* 0x000000020500788c */ /* 0x000fd2000bf05270 */
[----:B------:R-:W-:Y:S05]  /*2000*/  BRA.U UP0, `(.L_x_35) ;  /* 0x0000000100047547 */ /* 0x000fea000b800000 */
[----:B------:R-:W-:Y:S05]  /*2010*/  BPT.TRAP 0x1 ;  /* 0x000000040000795c */ /* 0x000fea0000300000 */
.L_x_35:
[----:B------:R-:W-:Y:S04]  /*2020*/  BSSY.RECONVERGENT B0, `(.L_x_36) ;  /* 0x0000003000007945 */ /* 0x000fe80003800200 */
[----:B------:R-:W-:Y:S05]  /*2030*/  @!P2 BRA `(.L_x_37) ;  /* 0x000000000004a947 */ /* 0x000fea0003800000 */
[----:B------:R-:W-:Y:S05]  /*2040*/  BPT.TRAP 0x1 ;  /* 0x000000040000795c */ /* 0x000fea0000300000 */
.L_x_37:
[----:B------:R-:W-:Y:S05]  /*2050*/  BSYNC.RECONVERGENT B0 ;  /* 0x0000000000007941 */ /* 0x000fea0003800200 */
.L_x_36:
[----:B------:R-:W-:Y:S02]  /*2060*/  UIADD3 UR5, UPT, UPT, UR4, 0x1, URZ ;  /* 0x0000000104057890 */ /* 0x000fe4000fffe0ff */
[----:B------:R-:W-:Y:S02]  /*2070*/  USHF.L.U32 UR10, UR7, 0x7, URZ ;  /* 0x00000007070a7899 */ /* 0x000fe400080006ff */
[----:B------:R-:W-:Y:S02]  /*2080*/  UISETP.NE.AND UP0, UPT, UR5, 0x8, UPT ;  /* 0x000000080500788c */ /* 0x000fe4000bf05270 */
[----:B------:R-:W-:Y:S02]  /*2090*/  UIADD3 UR7, UPT, UPT, UR7, 0x1, URZ ;  /* 0x0000000107077890 */ /* 0x000fe4000fffe0ff */
[----:B------:R-:W-:Y:S02]  /*20a0*/  USEL UR8, URZ, 0x1, UP0 ;  /* 0x00000001ff087887 */ /* 0x000fe40008000000 */
[----:B------:R-:W-:-:S02]  /*20b0*/  USEL UR6, UR5, URZ, UP0 ;  /* 0x000000ff05067287 */ /* 0x000fc40008000000 */
[----:B------:R-:W-:Y:S02]  /*20c0*/  UIADD3 UR22, UP0, UPT, UR26, 0x180, URZ ;  /* 0x000001801a167890 */ /* 0x000fe4000ff1e0ff */
[----:B------:R-:W-:Y:S01]  /*20d0*/  LOP3.LUT R12, R12, UR8, RZ, 0x3c, !PT ;  /* 0x000000080c0c7c12 */ /* 0x000fe2000f8e3cff */
[----:B------:R-:W-:Y:S02]  /*20e0*/  ULEA UR8, UR4, UR13, 0xe ;  /* 0x0000000d04087291 */ /* 0x000fe4000f8e70ff */
[----:B------:R-:W-:Y:S01]  /*20f0*/  UIADD3 UR14, UP1, UPT, UR26, 0x80, URZ ;  /* 0x000000801a0e7890 */ /* 0x000fe2000ff3e0ff */
[----:B-1----:R-:W-:Y:S01]  /*2100*/  SHF.L.U32 R0, R12, 0x1f, RZ ;  /* 0x0000001f0c007819 */ /* 0x002fe200000006ff */
[----:B------:R-:W-:Y:S02]  /*2110*/  UIADD3.X UR23, UPT, UPT, URZ, UR27, URZ, UP0, !UPT ;  /* 0x0000001bff177290 */ /* 0x000fe400087fe4ff */
[----:B------:R-:W-:Y:S02]  /*2120*/  UISETP.NE.AND UP0, UPT, UR7, UR25, UPT ;  /* 0x000000190700728c */ /* 0x000fe4000bf05270 */
[----:B------:R-:W-:-:S02]  /*2130*/  ULEA UR5, UR6, UR13, 0x3 ;  /* 0x0000000d06057291 */ /* 0x000fc4000f8e18ff */
[----:B------:R-:W-:Y:S02]  /*2140*/  ULOP3.LUT UR9, UR9, 0xfefffff8, URZ, 0xc0, !UPT ;  /* 0xfefffff809097892 */ /* 0x000fe4000f8ec0ff */
[----:B------:R-:W-:Y:S02]  /*2150*/  ULEA UR16, UR4, UR30, 0xd ;  /* 0x0000001e04107291 */ /* 0x000fe4000f8e68ff */
[----:B------:R-:W-:Y:S02]  /*2160*/  UIADD3 UR8, UPT, UPT, UR8, 0x8400, URZ ;  /* 0x0000840008087890 */ /* 0x000fe4000fffe0ff */
[----:B------:R-:W-:Y:S01]  /*2170*/  UIADD3.X UR15, UPT, UPT, URZ, UR27, URZ, UP1, !UPT ;  /* 0x0000001bff0f7290 */ /* 0x000fe20008ffe4ff */
[----:B------:R3:W4:Y:S01]  /*2180*/  SYNCS.PHASECHK.TRANS64.TRYWAIT P0, [UR5+0x40], R0 ;  /* 0x00004000ff0075a7 */ /* 0x0007220008001105 */
[----:B------:R-:W-:Y:S01]  /*2190*/  UPRMT UR4, URZ, 0x5410, UR24 ;  /* 0x00005410ff047896 */ /* 0x000fe20008000018 */
[----:B------:R-:W-:Y:S01]  /*21a0*/  UMOV UR32, 0x0 ;  /* 0x0000000000207882 */ /* 0x000fe20000000000 */
[----:B------:R-:W-:Y:S01]  /*21b0*/  UMOV UR33, 0x10000000 ;  /* 0x1000000000217882 */ /* 0x000fe20000000000 */
[----:B------:R-:W-:Y:S01]  /*21c0*/  UMOV UR11, UR35 ;  /* 0x00000023000b7c82 */ /* 0x000fe20008000000 */
[----:B------:R-:W-:Y:S01]  /*21d0*/  UMOV UR12, UR36 ;  /* 0x00000024000c7c82 */ /* 0x000fe20008000000 */
[----:B------:R-:W-:Y:S01]  /*21e0*/  UMOV UR20, UR36 ;  /* 0x0000002400147c82 */ /* 0x000fe20008000000 */
[----:B------:R-:W-:Y:S01]  /*21f0*/  UMOV UR17, UR9 ;  /* 0x0000000900117c82 */ /* 0x000fe20008000000 */
[----:B------:R-:W-:Y:S01]  /*2200*/  UMOV UR18, UR10 ;  /* 0x0000000a00127c82 */ /* 0x000fe20008000000 */
[----:B------:R-:W-:Y:S01]  /*2210*/  UTMALDG.3D.2CTA [UR8], [UR14], desc[UR32] ;  /* 0x000020080e0075b4 */ /* 0x000fe20008211000 */
[----:B------:R1:W-:Y:S02]  /*2220*/  UTMALDG.3D.MULTICAST.2CTA [UR16], [UR22], UR4, desc[UR32] ;  /* 0x00002010160073b4 */ /* 0x0003e40008211804 */
[----:B-1----:R-:W-:Y:S01]  /*2230*/  UMOV UR4, UR6 ;  /* 0x0000000600047c82 */ /* 0x002fe20008000000 */
[----:B------:R-:W-:Y:S05]  /*2240*/  BRA.U UP0, `(.L_x_38) ;  /* 0xfffffffd00487547 */ /* 0x000fea000b83ffff */
.L_x_32:
[C---:B------:R-:W-:Y:S01]  /*2250*/  LEA R3, R11.reuse, UR13, 0x3 ;  /* 0x0000000d0b037c11 */ /* 0x040fe2000f8e18ff */
[----:B------:R-:W-:Y:S01]  /*2260*/  NOP ;  /* 0x0000000000007918 */ /* 0x000fe20000000000 */
[----:B-1-3--:R-:W-:Y:S02]  /*2270*/  SHF.L.U32 R0, R10, 0x1f, RZ ;  /* 0x0000001f0a007819 */ /* 0x00afe400000006ff */
[----:B------:R-:W-:Y:S02]  /*2280*/  LEA R5, R11, UR13, 0x4 ;  /* 0x0000000d0b057c11 */ /* 0x000fe4000f8e20ff */
[----:B--2-4-:R-:W1:Y:S02]  /*2290*/  SYNCS.PHASECHK.TRANS64.TRYWAIT P0, [R3+URZ+0xb0], R0 ;  /* 0x0000b000030075a7 */ /* 0x014e6400080011ff */
[----:B-1----:R-:W-:Y:S05]  /*22a0*/  @!P0 BRA `(.L_x_39) ;  /* 0x00000070002c8947 */ /* 0x002fea0003800000 */
.L_x_131:
[----:B------:R-:W2:Y:S01]  /*22b0*/  LDS.128 R4, [R5+0x140] ;  /* 0x0001400005047984 */ /* 0x000ea20000000c00 */
[----:B------:R-:W-:Y:S01]  /*22c0*/  UISETP.GE.AND UP0, UPT, UR42, 0x1, UPT ;  /* 0x000000012a00788c */ /* 0x000fe2000bf06270 */
[----:B------:R-:W-:Y:S01]  /*22d0*/  @!PT LDS RZ, [RZ] ;  /* 0x00000000fffff984 */ /* 0x000fe20000000800 */
[----:B------:R-:W-:Y:S01]  /*22e0*/  @!PT LDS RZ, [RZ] ;  /* 0x00000000fffff984 */ /* 0x000fe20000000800 */
[----:B------:R-:W-:Y:S01]  /*22f0*/  @!PT LDS RZ, [RZ] ;  /* 0x00000000fffff984 */ /* 0x000fe20000000800 */
[----:B------:R-:W-:Y:S01]  /*2300*/  @!PT LDS RZ, [RZ] ;  /* 0x00000000fffff984 */ /* 0x000fe20000000800 */
[----:B------:R3:W-:Y:S06]  /*2310*/  MEMBAR.ALL.CTA ;  /* 0x0000000000007992 */ /* 0x0007ec0000008000 */
[----:B---3--:R-:W3:Y:S01]  /*2320*/  FENCE.VIEW.ASYNC.S ;  /* 0x00000000000073c6 */ /* 0x008ee20000000000 */
[----:B--2---:R-:W-:-:S13]  /*2330*/  LOP3.LUT P0, RZ, R6, 0x1, RZ, 0xc0, !PT ;  /* 0x0000000106ff7812 */ /* 0x004fda000780c0ff */
[----:B---3--:R-:W-:Y:S01]  /*2340*/  VOTEU.ANY UP1, P0 ;  /* 0x0000000000ff7886 */ /* 0x008fe20000020100 */
[----:B------:R-:W-:-:S13]  /*2350*/  PLOP3.LUT P0, PT, PT, PT, UP1, 0x80, 0x8 ;  /* 0x000000000008781c */ /* 0x000fda0003f0f018 */
[----:B-1----:R-:W-:Y:S02]  /*2360*/  @P0 LOP3.LUT R0, R5, 0xffff, RZ, 0xc0, !PT ;  /* 0x0000ffff05000812 */ /* 0x002fe400078ec0ff */
[----:B------:R-:W-:Y:S02]  /*2370*/  @P0 MOV R2, R4 ;  /* 0x0000000400020202 */ /* 0x000fe40000000f00 */
[----:B------:R-:W-:Y:S01]  /*2380*/  @P0 R2UR UR5, R0 ;  /* 0x00000000000502ca */ /* 0x000fe200000e0000 */
[----:B------:R-:W-:Y:S01]  /*2390*/  VIADD R0, R3, 0xc0 ;  /* 0x000000c003007836 */ /* 0x000fe20000000000 */
[----:B------:R-:W-:Y:S02]  /*23a0*/  @P0 SHF.R.U32.HI R4, RZ, 0x10, R5 ;  /* 0x00000010ff040819 */ /* 0x000fe40000011605 */
[----:B------:R-:W-:Y:S02]  /*23b0*/  @P0 R2UR UR7, R2 ;  /* 0x00000000020702ca */ /* 0x000fe400000e0000 */
[----:B------:R-:W-:-:S02]  /*23c0*/  PRMT R0, RZ, 0x654, R0 ;  /* 0x00000654ff007816 */ /* 0x000fc40000000000 */
[----:B------:R-:W-:Y:S02]  /*23d0*/  @P0 R2UR UR4, R4 ;  /* 0x00000000040402ca */ /* 0x000fe400000e0000 */
[----:B------:R1:W-:Y:S03]  /*23e0*/  SYNCS.ARRIVE.TRANS64.RED.A1T0 RZ, [R0+URZ], RZ ;  /* 0x000000ff00ff79a7 */ /* 0x0003e600081004ff */
[----:B------:R-:W-:-:S04]  /*23f0*/  @UP1 UMOV UR31, UR5 ;  /* 0x00000005001f1c82 */ /* 0x000fc80008000000 */
[----:B------:R-:W-:-:S04]  /*2400*/  @UP1 UMOV UR37, UR7 ;  /* 0x0000000700251c82 */ /* 0x000fc80008000000 */
[----:B------:R-:W-:Y:S01]  /*2410*/  @UP1 UMOV UR36, UR4 ;  /* 0x0000000400241c82 */ /* 0x000fe20008000000 */
[----:B------:R-:W-:Y:S05]  /*2420*/  BRA.U !UP0, `(.L_x_40) ;  /* 0x0000000108d47547 */ /* 0x000fea000b800000 */
[----:B------:R-:W2:Y:S01]  /*2430*/  LDCU.128 UR16, c[0x0][0xb10] ;  /* 0x00016200ff1077ac */ /* 0x000ea20008000c00 */
[----:B------:R-:W3:Y:S01]  /*2440*/  LDCU UR12, c[0x0][0xb20] ;  /* 0x00016400ff0c77ac */ /* 0x000ee20008000800 */
[----:B------:R-:W4:Y:S01]  /*2450*/  LDCU UR20, c[0x0][0xb0c] ;  /* 0x00016180ff1477ac */ /* 0x000f220008000800 */
[----:B------:R-:W1:Y:S01]  /*2460*/  LDCU.64 UR8, c[0x0][0xb28] ;  /* 0x00016500ff0877ac */ /* 0x000e620008000a00 */
[----:B------:R-:W-:Y:S02]  /*2470*/  UISETP.NE.AND UP3, UPT, UR42, 0x1, UPT ;  /* 0x000000012a00788c */ /* 0x000fe4000bf65270 */
[----:B--2---:R-:W-:Y:S02]  /*2480*/  UIMAD.WIDE.U32 UR10, UR38, UR19, URZ ;  /* 0x00000013260a72a5 */ /* 0x004fe4000f8e00ff */
[----:B------:R-:W-:Y:S02]  /*2490*/  UIMAD.WIDE.U32 UR4, UR39, UR16, URZ ;  /* 0x00000010270472a5 */ /* 0x000fe4000f8e00ff */
[----:B------:R-:W-:-:S02]  /*24a0*/  UISETP.NE.AND UP0, UPT, UR18, 0x1, UPT ;  /* 0x000000011200788c */ /* 0x000fc4000bf05270 */
[----:B------:R-:W-:Y:S01]  /*24b0*/  UIMAD.WIDE.U32 UR22, UR31, UR19, URZ ;  /* 0x000000131f1672a5 */ /* 0x000fe2000f8e00ff */
[----:B------:R-:W-:Y:S02]  /*24c0*/  UMOV UR10, UR11 ;  /* 0x0000000b000a7c82 */ /* 0x000fe40008000000 */
[----:B------:R-:W-:Y:S01]  /*24d0*/  UMOV UR4, UR5 ;  /* 0x0000000500047c82 */ /* 0x000fe20008000000 */
[----:B---3--:R-:W-:Y:S02]  /*24e0*/  USHF.R.U32.HI UR10, URZ, UR12, UR10 ;  /* 0x0000000cff0a7299 */ /* 0x008fe4000801160a */
[----:B----4-:R-:W-:Y:S02]  /*24f0*/  UISETP.NE.AND UP2, UPT, UR20, 0x1, UPT ;  /* 0x000000011400788c */ /* 0x010fe4000bf45270 */
[----:B------:R-:W-:Y:S02]  /*2500*/  USHF.R.U32.HI UR4, URZ, UR17, UR4 ;  /* 0x00000011ff047299 */ /* 0x000fe40008011604 */
[----:B------:R-:W-:-:S02]  /*2510*/  USEL UR5, UR38, UR10, !UP0 ;  /* 0x0000000a26057287 */ /* 0x000fc4000c000000 */
[----:B------:R-:W-:Y:S02]  /*2520*/  USEL UR7, UR39, UR4, !UP2 ;  /* 0x0000000427077287 */ /* 0x000fe4000d000000 */
[----:B-1----:R-:W-:Y:S01]  /*2530*/  UIMAD.WIDE.U32 UR10, UR5, UR8, URZ ;  /* 0x00000008050a72a5 */ /* 0x002fe2000f8e00ff */
[----:B------:R-:W-:Y:S01]  /*2540*/  UMOV UR4, UR23 ;  /* 0x0000001700047c82 */ /* 0x000fe20008000000 */
[----:B------:R-:W-:Y:S02]  /*2550*/  UIMAD.WIDE.U32 UR14, UR37, UR16, URZ ;  /* 0x00000010250e72a5 */ /* 0x000fe4000f8e00ff */
[----:B------:R-:W-:-:S03]  /*2560*/  UIMAD.WIDE.U32 UR22, UR7, UR8, URZ ;  /* 0x00000008071672a5 */ /* 0x000fc6000f8e00ff */
[----:B------:R-:W-:Y:S01]  /*2570*/  UMOV UR10, UR11 ;  /* 0x0000000b000a7c82 */ /* 0x000fe20008000000 */
[----:B------:R-:W-:Y:S02]  /*2580*/  USHF.R.U32.HI UR4, URZ, UR12, UR4 ;  /* 0x0000000cff047299 */ /* 0x000fe40008011604 */
[----:B------:R-:W-:Y:S01]  /*2590*/  @UP3 USHF.R.U32.HI UR5, URZ, UR9, UR10 ;  /* 0x00000009ff053299 */ /* 0x000fe2000801160a */
[----:B------:R-:W-:Y:S01]  /*25a0*/  UMOV UR14, UR15 ;  /* 0x0000000f000e7c82 */ /* 0x000fe20008000000 */
[----:B------:R-:W-:Y:S01]  /*25b0*/  UMOV UR22, UR23 ;  /* 0x0000001700167c82 */ /* 0x000fe20008000000 */
[----:B------:R-:W-:Y:S02]  /*25c0*/  USHF.R.U32.HI UR17, URZ, UR17, UR14 ;  /* 0x00000011ff117299 */ /* 0x000fe4000801160e */
[----:B------:R-:W-:Y:S02]  /*25d0*/  USEL UR4, UR31, UR4, !UP0 ;  /* 0x000000041f047287 */ /* 0x000fe4000c000000 */
[----:B------:R-:W-:-:S02]  /*25e0*/  @UP3 USHF.R.U32.HI UR7, URZ, UR9, UR22 ;  /* 0x00000009ff073299 */ /* 0x000fc40008011616 */
[----:B------:R-:W-:Y:S02]  /*25f0*/  UIMAD UR10, UR42, UR5, URZ ;  /* 0x000000052a0a72a4 */ /* 0x000fe4000f8e02ff */
[----:B------:R-:W-:Y:S02]  /*2600*/  USEL UR5, UR37, UR17, !UP2 ;  /* 0x0000001125057287 */ /* 0x000fe4000d000000 */
[----:B------:R-:W-:Y:S02]  /*2610*/  UIMAD UR12, UR42, UR7, URZ ;  /* 0x000000072a0c72a4 */ /* 0x000fe4000f8e02ff */
[----:B------:R-:W-:Y:S02]  /*2620*/  UISETP.GE.AND UP0, UPT, UR4, UR10, UPT ;  /* 0x0000000a0400728c */ /* 0x000fe4000bf06270 */
[----:B------:R-:W-:Y:S02]  /*2630*/  UIMAD.WIDE.U32 UR10, UR4, UR8, URZ ;  /* 0x00000008040a72a5 */ /* 0x000fe4000f8e00ff */
[----:B------:R-:W-:-:S02]  /*2640*/  UISETP.GE.OR UP0, UPT, UR5, UR12, UP0 ;  /* 0x0000000c0500728c */ /* 0x000fc40008706670 */
[----:B------:R-:W-:Y:S02]  /*2650*/  UIMAD.WIDE.U32 UR14, UR5, UR8, URZ ;  /* 0x00000008050e72a5 */ /* 0x000fe4000f8e00ff */
[----:B------:R-:W-:Y:S01]  /*2660*/  UIADD3 UR12, UPT, UPT, -UR5, URZ, URZ ;  /* 0x000000ff050c7290 */ /* 0x000fe2000fffe1ff */
[----:B------:R-:W-:Y:S01]  /*2670*/  UMOV UR10, UR11 ;  /* 0x0000000b000a7c82 */ /* 0x000fe20008000000 */
[----:B------:R-:W-:Y:S02]  /*2680*/  UIADD3 UR11, UPT, UPT, -UR4, URZ, URZ ;  /* 0x000000ff040b7290 */ /* 0x000fe4000fffe1ff */
        /* <DEDUP_REMOVED lines=15> */
.L_x_40:
[----:B------:R-:W2:Y:S02]  /*2780*/  LDCU UR4, c[0x0][0xb30] ;  /* 0x00016600ff0477ac */ /* 0x000ea40008000800 */
[----:B--2---:R-:W-:-:S09]  /*2790*/  UISETP.NE.AND UP0, UPT, UR4, 0x1, UPT ;  /* 0x000000010400788c */ /* 0x004fd2000bf05270 */
[----:B------:R-:W-:Y:S05]  /*27a0*/  BRA.U UP0, `(.L_x_41) ;  /* 0x0000000100447547 */ /* 0x000fea000b800000 */
[----:B------:R-:W2:Y:S01]  /*27b0*/  LDCU.128 UR16, c[0x0][0xb10] ;  /* 0x00016200ff1077ac */ /* 0x000ea20008000c00 */
[----:B------:R-:W3:Y:S01]  /*27c0*/  LDCU UR10, c[0x0][0xb0c] ;  /* 0x00016180ff0a77ac */ /* 0x000ee20008000800 */
[----:B------:R-:W4:Y:S01]  /*27d0*/  LDCU UR7, c[0x0][0xb20] ;  /* 0x00016400ff0777ac */ /* 0x000f220008000800 */
[----:B--2---:R-:W-:Y:S02]  /*27e0*/  UIMAD.WIDE.U32 UR8, UR37, UR16, URZ ;  /* 0x00000010250872a5 */ /* 0x004fe4000f8e00ff */
[----:B------:R-:W-:Y:S02]  /*27f0*/  UIMAD.WIDE.U32 UR4, UR31, UR19, URZ ;  /* 0x000000131f0472a5 */ /* 0x000fe4000f8e00ff */
[----:B---3--:R-:W-:Y:S02]  /*2800*/  UISETP.NE.AND UP2, UPT, UR10, 0x1, UPT ;  /* 0x000000010a00788c */ /* 0x008fe4000bf45270 */
[----:B------:R-:W-:Y:S01]  /*2810*/  UISETP.NE.AND UP0, UPT, UR18, 0x1, UPT ;  /* 0x000000011200788c */ /* 0x000fe2000bf05270 */
[----:B------:R-:W-:-:S02]  /*2820*/  UMOV UR8, UR9 ;  /* 0x0000000900087c82 */ /* 0x000fc40008000000 */
[----:B------:R-:W-:Y:S01]  /*2830*/  UMOV UR4, UR5 ;  /* 0x0000000500047c82 */ /* 0x000fe20008000000 */
[----:B------:R-:W-:Y:S02]  /*2840*/  USHF.R.U32.HI UR17, URZ, UR17, UR8 ;  /* 0x00000011ff117299 */ /* 0x000fe40008011608 */
[----:B----4-:R-:W-:Y:S02]  /*2850*/  USHF.R.U32.HI UR4, URZ, UR7, UR4 ;  /* 0x00000007ff047299 */ /* 0x010fe40008011604 */
[----:B------:R-:W-:Y:S02]  /*2860*/  USEL UR5, UR37, UR17, !UP2 ;  /* 0x0000001125057287 */ /* 0x000fe4000d000000 */
[----:B------:R-:W-:-:S04]  /*2870*/  USEL UR4, UR31, UR4, !UP0 ;  /* 0x000000041f047287 */ /* 0x000fc8000c000000 */
[----:B------:R-:W-:Y:S02]  /*2880*/  UIADD3 UR7, UPT, UPT, UR5, -UR4, URZ ;  /* 0x8000000405077290 */ /* 0x000fe4000fffe0ff */
[----:B------:R-:W-:Y:S02]  /*2890*/  UIADD3 UR4, UPT, UPT, -UR5, UR4, URZ ;  /* 0x0000000405047290 */ /* 0x000fe4000fffe1ff */
[----:B------:R-:W-:Y:S02]  /*28a0*/  UIMAD UR31, UR7, UR18, UR31 ;  /* 0x00000012071f72a4 */ /* 0x000fe4000f8e021f */
[----:B------:R-:W-:-:S12]  /*28b0*/  UIMAD UR37, UR4, UR10, UR37 ;  /* 0x0000000a042572a4 */ /* 0x000fd8000f8e0225 */
.L_x_41:
[----:B------:R-:W-:Y:S01]  /*28c0*/  VIADD R11, R11, 0x1 ;  /* 0x000000010b0b7836 */ /* 0x000fe20000000000 */
[----:B------:R-:W-:Y:S01]  /*28d0*/  PLOP3.LUT P1, PT, PT, PT, PT, 0x80, 0x8 ;  /* 0x000000000008781c */ /* 0x000fe20003f2f070 */
[----:B------:R-:W-:Y:S02]  /*28e0*/  UIADD3 UR20, UPT, UPT, UR37, UR59, URZ ;  /* 0x0000003b25147290 */ /* 0x000fe4000fffe0ff */
[----:B------:R-:W-:Y:S01]  /*28f0*/  UIADD3 UR32, UPT, UPT, UR31, UR62, URZ ;  /* 0x0000003e1f207290 */ /* 0x000fe2000fffe0ff */
[----:B------:R-:W-:-:S04]  /*2900*/  ISETP.NE.AND P0, PT, R11, 0x2, PT ;  /* 0x000000020b00780c */ /* 0x000fc80003f05270 */
[----:B------:R-:W-:Y:S02]  /*2910*/  SEL R3, RZ, 0x1, P0 ;  /* 0x00000001ff037807 */ /* 0x000fe40000000000 */
[----:B------:R-:W-:Y:S02]  /*2920*/  SEL R11, R11, RZ, P0 ;  /* 0x000000ff0b0b7207 */ /* 0x000fe40000000000 */
[----:B------:R-:W-:Y:S01]  /*2930*/  LOP3.LUT R10, R10, R3, RZ, 0x3c, !PT ;  /* 0x000000030a0a7212 */ /* 0x000fe200078e3cff */
[----:B------:R-:W-:Y:S06]  /*2940*/  BRA.U UP1, `(.L_x_42) ;  /* 0xfffffff101487547 */ /* 0x000fec000b83ffff */
[----:B------:R-:W-:Y:S01]  /*2950*/  UIADD3 UR13, UPT, UPT, UR13, 0x40, URZ ;  /* 0x000000400d0d7890 */ /* 0x000fe2000fffe0ff */
[----:B------:R-:W-:-:S03]  /*2960*/  SHF.L.U32 R3, R12, 0x1f, RZ ;  /* 0x0000001f0c037819 */ /* 0x000fc600000006ff */
[----:B------:R-:W-:-:S09]  /*2970*/  ULEA UR4, UR6, UR13, 0x3 ;  /* 0x0000000d06047291 */ /* 0x000fd2000f8e18ff */
[----:B------:R-:W2:Y:S02]  /*2980*/  SYNCS.PHASECHK.TRANS64.TRYWAIT P0, [UR4], R3 ;  /* 0x00000003ff0075a7 */ /* 0x000ea40008001104 */
[----:B--2---:R-:W-:Y:S05]  /*2990*/  @!P0 BRA `(.L_x_43) ;  /* 0x0000006800848947 */ /* 0x004fea0003800000 */
.L_x_133:
[----:B------:R-:W-:-:S04]  /*29a0*/  UIADD3 UR4, UPT, UPT, UR6, 0x1, URZ ;  /* 0x0000000106047890 */ /* 0x000fc8000fffe0ff */
[----:B------:R-:W-:-:S04]  /*29b0*/  UISETP.NE.AND UP0, UPT, UR4, 0x8, UPT ;  /* 0x000000080400788c */ /* 0x000fc8000bf05270 */
[----:B------:R-:W-:Y:S02]  /*29c0*/  USEL UR6, URZ, 0x1, UP0 ;  /* 0x00000001ff067887 */ /* 0x000fe40008000000 */
[----:B------:R-:W-:-:S04]  /*29d0*/  USEL UR4, UR4, URZ, UP0 ;  /* 0x000000ff04047287 */ /* 0x000fc80008000000 */
[----:B------:R-:W-:Y:S01]  /*29e0*/  ULEA UR5, UR4, UR13, 0x3 ;  /* 0x0000000d04057291 */ /* 0x000fe2000f8e18ff */
[----:B------:R-:W-:-:S04]  /*29f0*/  LOP3.LUT R2, R12, UR6, RZ, 0x3c, !PT ;  /* 0x000000060c027c12 */ /* 0x000fc8000f8e3cff */
[----:B-1----:R-:W-:-:S04]  /*2a00*/  SHF.L.U32 R3, R2, 0x1f, RZ ;  /* 0x0000001f02037819 */ /* 0x002fc800000006ff */
[----:B------:R-:W1:Y:S02]  /*2a10*/  SYNCS.PHASECHK.TRANS64.TRYWAIT P0, [UR5], R3 ;  /* 0x00000003ff0075a7 */ /* 0x000e640008001105 */
[----:B-1----:R-:W-:Y:S05]  /*2a20*/  @!P0 BRA `(.L_x_44) ;  /* 0x0000006800788947 */ /* 0x002fea0003800000 */
.L_x_135:
        /* <DEDUP_REMOVED lines=9> */
.L_x_137:
        /* <DEDUP_REMOVED lines=9> */
.L_x_139:
        /* <DEDUP_REMOVED lines=9> */
.L_x_141:
        /* <DEDUP_REMOVED lines=9> */
.L_x_143:
        /* <DEDUP_REMOVED lines=9> */
.L_x_145:
[----:B------:R-:W-:-:S04]  /*2d00*/  UIADD3 UR4, UPT, UPT, UR4, 0x1, URZ ;  /* 0x0000000104047890 */ /* 0x000fc8000fffe0ff */
[----:B------:R-:W-:-:S04]  /*2d10*/  UISETP.NE.AND UP0, UPT, UR4, 0x8, UPT ;  /* 0x000000080400788c */ /* 0x000fc8000bf05270 */
[----:B------:R-:W-:Y:S02]  /*2d20*/  USEL UR5, URZ, 0x1, UP0 ;  /* 0x00000001ff057887 */ /* 0x000fe40008000000 */
[----:B------:R-:W-:-:S04]  /*2d30*/  USEL UR4, UR4, URZ, UP0 ;  /* 0x000000ff04047287 */ /* 0x000fc80008000000 */
[----:B------:R-:W-:Y:S01]  /*2d40*/  ULEA UR4, UR4, UR13, 0x3 ;  /* 0x0000000d04047291 */ /* 0x000fe2000f8e18ff */
[----:B-1----:R-:W-:-:S04]  /*2d50*/  LOP3.LUT R3, R2, UR5, RZ, 0x3c, !PT ;  /* 0x0000000502037c12 */ /* 0x002fc8000f8e3cff */
[----:B------:R-:W-:Y:S01]  /*2d60*/  SHF.L.U32 R3, R3, 0x1f, RZ ;  /* 0x0000001f03037819 */ /* 0x000fe200000006ff */
[----:B------:R-:W-:-:S07]  /*2d70*/  IMAD.U32 R0, RZ, RZ, UR4 ;  /* 0x00000004ff007e24 */ /* 0x000fce000f8e00ff */
.L_x_50:
[----:B-1----:R1:W2:Y:S02]  /*2d80*/  SYNCS.PHASECHK.TRANS64.TRYWAIT P0, [R0+URZ], R3 ;  /* 0x00000003000075a7 */ /* 0x0022a400080011ff */
[----:B--2---:R-:W-:Y:S05]  /*2d90*/  @!P0 NANOSLEEP.SYNCS 0x989680 ;  /* 0x009896800000895d */ /* 0x004fea0003900000 */
[----:B------:R-:W2:Y:S02]  /*2da0*/  @!P0 SYNCS.PHASECHK.TRANS64 P0, [R0+URZ], R3 ;  /* 0x00000003000085a7 */ /* 0x000ea400080010ff */
[----:B--2---:R-:W-:Y:S05]  /*2db0*/  @P0 EXIT ;  /* 0x000000000000094d */ /* 0x004fea0003800000 */
[----:B------:R-:W-:Y:S05]  /*2dc0*/  BRA `(.L_x_50) ;  /* 0xfffffffc00ec7947 */ /* 0x000fea000383ffff */
.L_x_22:
[----:B------:R-:W-:-:S04]  /*2dd0*/  UISETP.NE.AND UP0, UPT, UR48, URZ, UPT ;  /* 0x000000ff3000728c */ /* 0x000fc8000bf05270 */
[----:B------:R-:W-:-:S09]  /*2de0*/  UISETP.NE.OR UP0, UPT, UR21, 0x1, UP0 ;  /* 0x000000011500788c */ /* 0x000fd20008705670 */
[----:B------:R-:W-:Y:S05]  /*2df0*/  BRA.U UP0, `(.L_x_51) ;  /* 0x0000000500487547 */ /* 0x000fea000b800000 */
[----:B------:R-:W-:Y:S01]  /*2e00*/  ISETP.GE.U32.AND P2, PT, R0, 0x8, PT ;  /* 0x000000080000780c */ /* 0x000fe20003f46070 */
[----:B------:R-:W-:Y:S01]  /*2e10*/  IMAD.MOV.U32 R12, RZ, RZ, 0x1 ;  /* 0x00000001ff0c7424 */ /* 0x000fe200078e00ff */
[----:B------:R-:W-:Y:S02]  /*2e20*/  CS2R R10, SRZ ;  /* 0x00000000000a7805 */ /* 0x000fe4000001ff00 */
[----:B------:R-:W-:Y:S01]  /*2e30*/  CS2R R8, SRZ ;  /* 0x0000000000087805 */ /* 0x000fe2000001ff00 */
[----:B------:R-:W-:Y:S01]  /*2e40*/  UMOV UR4, 0x400 ;  /* 0x0000040000047882 */ /* 0x000fe20000000000 */
[----:B------:R-:W-:Y:S01]  /*2e50*/  UMOV UR5, URZ ;  /* 0x000000ff00057c82 */ /* 0x000fe20008000000 */
[----:B------:R-:W-:-:S12]  /*2e60*/  ULEA UR6, UR48, UR4, 0x18 ;  /* 0x0000000430067291 */ /* 0x000fd8000f8ec0ff */
.L_x_55:
[----:B------:R-:W-:Y:S02]  /*2e70*/  LEA R2, R8, UR6, 0x3 ;  /* 0x0000000608027c11 */ /* 0x000fe4000f8e18ff */
[----:B------:R-:W-:-:S03]  /*2e80*/  SHF.L.U32 R5, R9, 0x1f, RZ ;  /* 0x0000001f09057819 */ /* 0x000fc600000006ff */
[----:B------:R-:W-:Y:S01]  /*2e90*/  VIADD R4, R2, 0x120 ;  /* 0x0000012002047836 */ /* 0x000fe20000000000 */
[----:B------:R-:W2:Y:S02]  /*2ea0*/  SYNCS.PHASECHK.TRANS64.TRYWAIT P0, [R2+URZ+0x110], R5 ;  /* 0x00011005020075a7 */ /* 0x000ea400080011ff */
[----:B--2---:R-:W-:Y:S05]  /*2eb0*/  @!P0 BRA `(.L_x_52) ;  /* 0x0000006400e48947 */ /* 0x004fea0003800000 */
.L_x_146:
[----:B------:R-:W-:Y:S01]  /*2ec0*/  ULEA UR4, UR5, UR6, 0x3 ;  /* 0x0000000605047291 */ /* 0x000fe2000f8e18ff */
[----:B------:R-:W-:Y:S02]  /*2ed0*/  PRMT R4, RZ, 0x654, R4 ;  /* 0x00000654ff047816 */ /* 0x000fe40000000004 */
[----:B--2---:R-:W-:Y:S01]  /*2ee0*/  SHF.L.U32 R5, R12, 0x1f, RZ ;  /* 0x0000001f0c057819 */ /* 0x004fe200000006ff */
[----:B------:R-:W-:Y:S01]  /*2ef0*/  UIADD3 UR7, UPT, UPT, UR4, 0xb0, URZ ;  /* 0x000000b004077890 */ /* 0x000fe2000fffe0ff */
[----:B------:R2:W-:Y:S05]  /*2f00*/  SYNCS.ARRIVE.TRANS64.RED.A1T0 RZ, [R4+URZ], RZ ;  /* 0x000000ff04ff79a7 */ /* 0x0005ea00081004ff */
[----:B------:R-:W-:Y:S01]  /*2f10*/  IMAD.U32 R7, RZ, RZ, UR7 ;  /* 0x00000007ff077e24 */ /* 0x000fe2000f8e00ff */
[----:B------:R-:W3:Y:S04]  /*2f20*/  SYNCS.PHASECHK.TRANS64.TRYWAIT P0, [UR4+0xc0], R5 ;  /* 0x0000c005ff0075a7 */ /* 0x000ee80008001104 */
[----:B------:R-:W-:Y:S01]  /*2f30*/  PRMT R6, R0, 0x654, R7 ;  /* 0x0000065400067816 */ /* 0x000fe20000000007 */
[----:B--2---:R-:W-:Y:S01]  /*2f40*/  @!P2 IMAD.MOV.U32 R4, RZ, RZ, 0x10 ;  /* 0x00000010ff04a424 */ /* 0x004fe200078e00ff */
[----:B---3--:R-:W-:Y:S06]  /*2f50*/  @!P0 BRA `(.L_x_53) ;  /* 0x0000006400d08947 */ /* 0x008fec0003800000 */
.L_x_148:
[----:B------:R-:W-:Y:S01]  /*2f60*/  ULEA UR8, UR5, UR6, 0x4 ;  /* 0x0000000605087291 */ /* 0x000fe2000f8e20ff */
[----:B------:R-:W-:Y:S01]  /*2f70*/  SEL R3, R6, R3, !P2 ;  /* 0x0000000306037207 */ /* 0x000fe20005000000 */
[----:B------:R-:W-:Y:S01]  /*2f80*/  UIADD3 UR9, UPT, UPT, UR4, 0xb0, URZ ;  /* 0x000000b004097890 */ /* 0x000fe2000fffe0ff */
[----:B--2---:R-:W-:Y:S01]  /*2f90*/  LEA R2, R11, UR6, 0x3 ;  /* 0x000000060b027c11 */ /* 0x004fe2000f8e18ff */
[----:B------:R-:W-:Y:S01]  /*2fa0*/  UIADD3 UR8, UPT, UPT, UR8, 0x140, URZ ;  /* 0x0000014008087890 */ /* 0x000fe2000fffe0ff */
[----:B------:R-:W-:Y:S01]  /*2fb0*/  SHF.L.U32 R5, R10, 0x1f, RZ ;  /* 0x0000001f0a057819 */ /* 0x000fe200000006ff */
[----:B------:R2:W-:Y:S01]  /*2fc0*/  @!P2 SYNCS.ARRIVE.TRANS64.RED RZ, [R3+URZ], R4 ;  /* 0x0000000403ffa9a7 */ /* 0x0005e200080004ff */
[----:B------:R-:W-:Y:S01]  /*2fd0*/  UIADD3 UR4, UPT, UPT, UR5, 0x1, URZ ;  /* 0x0000000105047890 */ /* 0x000fe2000fffe0ff */
[----:B------:R-:W-:-:S03]  /*2fe0*/  VIADD R8, R8, 0x1 ;  /* 0x0000000108087836 */ /* 0x000fc60000000000 */
[----:B------:R-:W-:Y:S02]  /*2ff0*/  UISETP.NE.AND UP0, UPT, UR4, 0x2, UPT ;  /* 0x000000020400788c */ /* 0x000fe4000bf05270 */
[----:B------:R-:W-:Y:S06]  /*3000*/  UGETNEXTWORKID.BROADCAST [UR8], [UR9] ;  /* 0x00000000080073ca */ /* 0x000fec0008000100 */
[----:B------:R-:W-:Y:S01]  /*3010*/  USEL UR7, URZ, 0x1, UP0 ;  /* 0x00000001ff077887 */ /* 0x000fe20008000000 */
[----:B------:R-:W-:Y:S01]  /*3020*/  ISETP.NE.AND P0, PT, R8, 0x2, PT ;  /* 0x000000020800780c */ /* 0x000fe20003f05270 */
[----:B------:R-:W-:Y:S01]  /*3030*/  USEL UR5, UR4, URZ, UP0 ;  /* 0x000000ff04057287 */ /* 0x000fe20008000000 */
[----:B------:R-:W3:Y:S03]  /*3040*/  SYNCS.PHASECHK.TRANS64.TRYWAIT P1, [R2+URZ+0xb0], R5 ;  /* 0x0000b005020075a7 */ /* 0x000ee600080211ff */
[----:B------:R-:W-:Y:S01]  /*3050*/  LOP3.LUT R12, R12, UR7, RZ, 0x3c, !PT ;  /* 0x000000070c0c7c12 */ /* 0x000fe2000f8e3cff */
[----:B--23--:R-:W-:Y:S07]  /*3060*/  @!P1 BRA `(.L_x_54) ;  /* 0x0000006400a49947 */ /* 0x00cfee0003800000 */
.L_x_149:
[C---:B------:R-:W-:Y:S01]  /*3070*/  LEA R4, R11.reuse, UR6, 0x4 ;  /* 0x000000060b047c11 */ /* 0x040fe2000f8e20ff */
[----:B--2---:R-:W-:Y:S01]  /*3080*/  VIADD R2, R2, 0xc0 ;  /* 0x000000c002027836 */ /* 0x004fe20000000000 */
[----:B------:R-:W-:Y:S01]  /*3090*/  SEL R8, R8, RZ, P0 ;  /* 0x000000ff08087207 */ /* 0x000fe20000000000 */
[----:B------:R-:W-:-:S03]  /*30a0*/  VIADD R11, R11, 0x1 ;  /* 0x000000010b0b7836 */ /* 0x000fc60000000000 */
[----:B------:R-:W2:Y:S01]  /*30b0*/  LDS.128 R4, [R4+0x140] ;  /* 0x0001400004047984 */ /* 0x000ea20000000c00 */
[----:B------:R-:W-:Y:S02]  /*30c0*/  PRMT R2, RZ, 0x654, R2 ;  /* 0x00000654ff027816 */ /* 0x000fe40000000002 */
[C---:B------:R-:W-:Y:S01]  /*30d0*/  ISETP.NE.AND P1, PT, R11.reuse, 0x2, PT ;  /* 0x000000020b00780c */ /* 0x040fe20003f25270 */
[----:B------:R-:W-:Y:S01]  /*30e0*/  @!PT LDS RZ, [RZ] ;  /* 0x00000000fffff984 */ /* 0x000fe20000000800 */
[----:B------:R-:W-:Y:S01]  /*30f0*/  @!PT LDS RZ, [RZ] ;  /* 0x00000000fffff984 */ /* 0x000fe20000000800 */
[----:B------:R-:W-:Y:S01]  /*3100*/  @!PT LDS RZ, [RZ] ;  /* 0x00000000fffff984 */ /* 0x000fe20000000800 */
[----:B------:R-:W-:Y:S01]  /*3110*/  @!PT LDS RZ, [RZ] ;  /* 0x00000000fffff984 */ /* 0x000fe20000000800 */
[----:B------:R3:W-:Y:S06]  /*3120*/  MEMBAR.ALL.CTA ;  /* 0x0000000000007992 */ /* 0x0007ec0000008000 */
[----:B---3--:R-:W3:Y:S01]  /*3130*/  FENCE.VIEW.ASYNC.S ;  /* 0x00000000000073c6 */ /* 0x008ee20000000000 */
[----:B------:R-:W-:Y:S01]  /*3140*/  SEL R11, R11, RZ, P1 ;  /* 0x000000ff0b0b7207 */ /* 0x000fe20000800000 */
[----:B---3--:R3:W-:Y:S01]  /*3150*/  SYNCS.ARRIVE.TRANS64.RED.A1T0 RZ, [R2+URZ], RZ ;  /* 0x000000ff02ff79a7 */ /* 0x0087e200081004ff */
[----:B--2---:R-:W-:-:S02]  /*3160*/  LOP3.LUT P3, RZ, R6, 0x1, RZ, 0xc0, !PT ;  /* 0x0000000106ff7812 */ /* 0x004fc4000786c0ff */
[----:B------:R-:W-:-:S04]  /*3170*/  SEL R5, RZ, 0x1, P1 ;  /* 0x00000001ff057807 */ /* 0x000fc80000800000 */
[----:B------:R-:W-:Y:S02]  /*3180*/  LOP3.LUT R10, R10, R5, RZ, 0x3c, !PT ;  /* 0x000000050a0a7212 */ /* 0x000fe400078e3cff */
[----:B---3--:R-:W-:-:S04]  /*3190*/  SEL R2, RZ, 0x1, P0 ;  /* 0x00000001ff027807 */ /* 0x008fc80000000000 */
[----:B------:R-:W-:Y:S01]  /*31a0*/  LOP3.LUT R9, R9, R2, RZ, 0x3c, !PT ;  /* 0x0000000209097212 */ /* 0x000fe200078e3cff */
[----:B------:R-:W-:Y:S06]  /*31b0*/  @P3 BRA `(.L_x_55) ;  /* 0xfffffffc002c3947 */ /* 0x000fec000383ffff */
[----:B------:R-:W-:Y:S01]  /*31c0*/  ULEA UR4, UR5, UR6, 0x3 ;  /* 0x0000000605047291 */ /* 0x000fe2000f8e18ff */
[----:B------:R-:W-:-:S08]  /*31d0*/  SHF.L.U32 R3, R12, 0x1f, RZ ;  /* 0x0000001f0c037819 */ /* 0x000fd000000006ff */
[----:B------:R-:W2:Y:S02]  /*31e0*/  SYNCS.PHASECHK.TRANS64 P0, [UR4+0xc0], R3 ;  /* 0x0000c003ff0075a7 */ /* 0x000ea40008001004 */
[----:B--2---:R-:W-:Y:S05]  /*31f0*/  @P0 BRA `(.L_x_56) ;  /* 0x0000000000080947 */ /* 0x004fea0003800000 */
[----:B------:R-:W2:Y:S02]  /*3200*/  SYNCS.PHASECHK.TRANS64.TRYWAIT P0, [UR4+0xc0], R3 ;  /* 0x0000c003ff0075a7 */ /* 0x000ea40008001104 */
[----:B--2---:R-:W-:Y:S05]  /*3210*/  @!P0 BRA `(.L_x_57) ;  /* 0x00000064004c8947 */ /* 0x004fea0003800000 */
.L_x_56:
[----:B------:R-:W-:-:S04]  /*3220*/  UIADD3 UR7, UPT, UPT, UR5, 0x1, URZ ;  /* 0x0000000105077890 */ /* 0x000fc8000fffe0ff */
[----:B------:R-:W-:-:S04]  /*3230*/  UISETP.NE.AND UP0, UPT, UR7, 0x2, UPT ;  /* 0x000000020700788c */ /* 0x000fc8000bf05270 */
[----:B------:R-:W-:Y:S02]  /*3240*/  USEL UR8, URZ, 0x1, UP0 ;  /* 0x00000001ff087887 */ /* 0x000fe40008000000 */
[----:B------:R-:W-:-:S04]  /*3250*/  USEL UR7, UR7, URZ, UP0 ;  /* 0x000000ff07077287 */ /* 0x000fc80008000000 */
[----:B------:R-:W-:Y:S01]  /*3260*/  ULEA UR7, UR7, UR6, 0x3 ;  /* 0x0000000607077291 */ /* 0x000fe2000f8e18ff */
[----:B--2---:R-:W-:-:S04]  /*3270*/  LOP3.LUT R3, R12, UR8, RZ, 0x3c, !PT ;  /* 0x000000080c037c12 */ /* 0x004fc8000f8e3cff */
[----:B------:R-:W-:-:S04]  /*3280*/  SHF.L.U32 R0, R3, 0x1f, RZ ;  /* 0x0000001f03007819 */ /* 0x000fc800000006ff */
[----:B------:R-:W2:Y:S02]  /*3290*/  SYNCS.PHASECHK.TRANS64 P0, [UR7+0xc0], R0 ;  /* 0x0000c000ff0075a7 */ /* 0x000ea40008001007 */
[----:B-12---:R-:W-:Y:S05]  /*32a0*/  @P0 EXIT ;  /* 0x000000000000094d */ /* 0x006fea0003800000 */
[----:B------:R-:W-:Y:S02]  /*32b0*/  SHF.L.U32 R3, R3, 0x1f, RZ ;  /* 0x0000001f03037819 */ /* 0x000fe400000006ff */
[----:B------:R-:W-:-:S07]  /*32c0*/  MOV R0, UR7 ;  /* 0x0000000700007c02 */ /* 0x000fce0008000f00 */
.L_x_58:
[----:B-1----:R1:W2:Y:S02]  /*32d0*/  SYNCS.PHASECHK.TRANS64.TRYWAIT P0, [R0+URZ+0xc0], R3 ;  /* 0x0000c003000075a7 */ /* 0x0022a400080011ff */
[----:B--2---:R-:W-:Y:S05]  /*32e0*/  @!P0 NANOSLEEP.SYNCS 0x989680 ;  /* 0x009896800000895d */ /* 0x004fea0003900000 */
[----:B------:R-:W2:Y:S02]  /*32f0*/  @!P0 SYNCS.PHASECHK.TRANS64 P0, [R0+URZ+0xc0], R3 ;  /* 0x0000c003000085a7 */ /* 0x000ea400080010ff */
[----:B--2---:R-:W-:Y:S05]  /*3300*/  @P0 EXIT ;  /* 0x000000000000094d */ /* 0x004fea0003800000 */
[----:B------:R-:W-:Y:S05]  /*3310*/  BRA `(.L_x_58) ;  /* 0xfffffffc00ec7947 */ /* 0x000fea000383ffff */
.L_x_51:
[----:B------:R-:W-:Y:S05]  /*3320*/  BRA.U UP5, `(.L_x_59) ;  /* 0x0000001105d87547 */ /* 0x000fea000b800000 */
[----:B------:R-:W-:Y:S01]  /*3330*/  UMOV UR4, 0x40 ;  /* 0x0000004000047882 */ /* 0x000fe20000000000 */
[----:B------:R-:W-:Y:S01]  /*3340*/  NOP ;  /* 0x0000000000007918 */ /* 0x000fe20000000000 */
[----:B------:R-:W-:Y:S01]  /*3350*/  ULEA UR5, UR48, UR4, 0x18 ;  /* 0x0000000430057291 */ /* 0x000fe2000f8ec0ff */
[----:B------:R-:W-:Y:S02]  /*3360*/  UMOV UR6, 0x400 ;  /* 0x0000040000067882 */ /* 0x000fe40000000000 */
[----:B------:R-:W-:-:S06]  /*3370*/  ULEA UR6, UR48, UR6, 0x18 ;  /* 0x0000000630067291 */ /* 0x000fcc000f8ec0ff */
[----:B------:R-:W2:Y:S02]  /*3380*/  LDS.U8 R0, [UR5+0x1c] ;  /* 0x00001c05ff007984 */ /* 0x000ea40008000000 */
[----:B--2---:R-:W-:-:S13]  /*3390*/  ISETP.NE.AND P0, PT, R0, RZ, PT ;  /* 0x000000ff0000720c */ /* 0x004fda0003f05270 */
[----:B------:R-:W-:Y:S05]  /*33a0*/  @P0 BRA `(.L_x_60) ;  /* 0x0000000400080947 */ /* 0x000fea0003800000 */
[----:B------:R-:W-:Y:S02]  /*33b0*/  UISETP.NE.U32.AND UP1, UPT, UR46, 0x1, UPT ;  /* 0x000000012e00788c */ /* 0x000fe4000bf25070 */
[----:B------:R-:W-:-:S07]  /*33c0*/  UIADD3 UR7, UPT, UPT, UR5, 0x8, URZ ;  /* 0x0000000805077890 */ /* 0x000fce000fffe0ff */
[----:B------:R-:W-:Y:S05]  /*33d0*/  BRA.U !UP1, `(.L_x_61) ;  /* 0x00000001099c7547 */ /* 0x000fea000b800000 */
[----:B------:R-:W-:Y:S01]  /*33e0*/  ELECT P0, URZ, PT ;  /* 0x0000000000ff782f */ /* 0x000fe20003800000 */
[----:B------:R-:W-:-:S12]  /*33f0*/  BSSY B0, `(.L_x_61) ;  /* 0x0000025000007945 */ /* 0x000fd80003800000 */
[----:B------:R-:W-:Y:S05]  /*3400*/  @!P0 BRA `(.L_x_62) ;  /* 0x00000000008c8947 */ /* 0x000fea0003800000 */
[----:B------:R-:W-:-:S05]  /*3410*/  UMOV UR4, 0x10 ;  /* 0x0000001000047882 */ /* 0x000fca0000000000 */
[----:B------:R-:W-:Y:S04]  /*3420*/  DEPBAR.LE SB2, 0x36 ;  /* 0x0000ad800000791a */ /* 0x000fe80000000000 */
[----:B------:R-:W2:Y:S02]  /*3430*/  UTCATOMSWS.2CTA.FIND_AND_SET.ALIGN UP0, UR4, UR4 ;  /* 0x00000004000475e3 */ /* 0x000ea40008200800 */
[----:B--2---:R-:W-:Y:S01]  /*3440*/  MOV R11, UR4 ;  /* 0x00000004000b7c02 */ /* 0x004fe20008000f00 */
[----:B------:R-:W-:Y:S06]  /*3450*/  BRA.U UP0, `(.L_x_63) ;  /* 0x0000000100187547 */ /* 0x000fec000b800000 */
.L_x_64:
[----:B------:R-:W-:Y:S05]  /*3460*/  NANOSLEEP 0x64 ;  /* 0x000000640000795d */ /* 0x000fea0003800000 */
[----:B------:R-:W-:-:S05]  /*3470*/  UMOV UR4, 0x10 ;  /* 0x0000001000047882 */ /* 0x000fca0000000000 */
[----:B------:R-:W-:Y:S04]  /*3480*/  DEPBAR.LE SB2, 0x36 ;  /* 0x0000ad800000791a */ /* 0x000fe80000000000 */
[----:B------:R-:W2:Y:S02]  /*3490*/  UTCATOMSWS.2CTA.FIND_AND_SET.ALIGN UP0, UR4, UR4 ;  /* 0x00000004000475e3 */ /* 0x000ea40008200800 */
[----:B--2---:R-:W-:Y:S01]  /*34a0*/  MOV R11, UR4 ;  /* 0x00000004000b7c02 */ /* 0x004fe20008000f00 */
[----:B------:R-:W-:Y:S05]  /*34b0*/  BRA.U !UP0, `(.L_x_64) ;  /* 0xfffffffd08e87547 */ /* 0x000fea000b83ffff */
.L_x_63:
[----:B------:R-:W2:Y:S01]  /*34c0*/  LDS R7, [UR5+0x10] ;  /* 0x00001005ff077984 */ /* 0x000ea20008000800 */
[----:B------:R-:W-:Y:S01]  /*34d0*/  IMAD.U32 R5, RZ, RZ, UR6 ;  /* 0x00000006ff057e24 */ /* 0x000fe2000f8e00ff */
[----:B------:R-:W-:-:S03]  /*34e0*/  MOV R4, UR45 ;  /* 0x0000002d00047c02 */ /* 0x000fc60008000f00 */
[----:B------:R-:W-:Y:S01]  /*34f0*/  VIADD R5, R5, 0x160 ;  /* 0x0000016005057836 */ /* 0x000fe20000000000 */
[----:B--2---:R-:W-:-:S04]  /*3500*/  SHF.L.U32 R7, R7, 0x1f, RZ ;  /* 0x0000001f07077819 */ /* 0x004fc800000006ff */
[----:B------:R-:W2:Y:S02]  /*3510*/  SYNCS.PHASECHK.TRANS64.TRYWAIT P0, [UR5+0x8], R7 ;  /* 0x00000807ff0075a7 */ /* 0x000ea40008001105 */
[----:B--2---:R-:W-:Y:S05]  /*3520*/  @P0 BRA `(.L_x_65) ;  /* 0x0000000000080947 */ /* 0x004fea0003800000 */
[----:B------:R-:W2:Y:S02]  /*3530*/  SYNCS.PHASECHK.TRANS64.TRYWAIT P0, [UR5+0x8], R7 ;  /* 0x00000807ff0075a7 */ /* 0x000ea40008001105 */
[----:B--2---:R-:W-:Y:S05]  /*3540*/  @!P0 BRA `(.L_x_66) ;  /* 0x0000006000988947 */ /* 0x004fea0003800000 */
.L_x_65:
[----:B--2---:R-:W-:Y:S01]  /*3550*/  HFMA2 R0, -RZ, RZ, 0, 5.9604644775390625e-08 ;  /* 0x00000001ff007431 */ /* 0x004fe200000001ff */
[----:B------:R-:W-:Y:S01]  /*3560*/  UPRMT UR4, UR45, 0x654, UR7 ;  /* 0x000006542d047896 */ /* 0x000fe20008000007 */
[----:B------:R-:W-:Y:S01]  /*3570*/  IMAD.MOV.U32 R8, RZ, RZ, 0xffff ;  /* 0x0000ffffff087424 */ /* 0x000fe200078e00ff */
[----:B------:R-:W-:Y:S01]  /*3580*/  PRMT R4, R4, 0x654, R5 ;  /* 0x0000065404047816 */ /* 0x000fe20000000005 */
[----:B------:R-:W-:Y:S02]  /*3590*/  IMAD.MOV.U32 R6, RZ, RZ, 0x4 ;  /* 0x00000004ff067424 */ /* 0x000fe400078e00ff */
[----:B------:R-:W-:Y:S01]  /*35a0*/  IMAD.SHL.U32 R9, R11, 0x20, RZ ;  /* 0x000000200b097824 */ /* 0x000fe200078e00ff */
[----:B------:R-:W-:Y:S02]  /*35b0*/  MOV R5, UR4 ;  /* 0x0000000400057c02 */ /* 0x000fe40008000f00 */
[-C--:B------:R-:W-:Y:S01]  /*35c0*/  SHF.L.U32 R8, R8, R11.reuse, RZ ;  /* 0x0000000b08087219 */ /* 0x080fe200000006ff */
[----:B------:R2:W-:Y:S01]  /*35d0*/  SYNCS.ARRIVE.TRANS64.RED RZ, [UR4], R6 ;  /* 0x00000006ffff79a7 */ /* 0x0005e20008000404 */
[----:B------:R-:W-:Y:S01]  /*35e0*/  SHF.L.U32 R7, R0, R11, RZ ;  /* 0x0000000b00077219 */ /* 0x000fe200000006ff */
[----:B------:R2:W-:Y:S04]  /*35f0*/  STS [UR6+0x160], R9 ;  /* 0x00016009ff007988 */ /* 0x0005e80008000806 */
[----:B------:R2:W-:Y:S04]  /*3600*/  STAS [R4.64], R11 ;  /* 0x0000000b04007dbd */ /* 0x0005e8000c0008ff */
[----:B------:R2:W-:Y:S04]  /*3610*/  ATOMS.OR RZ, [UR5+0x14], R8 ;  /* 0x00001408ffff798c */ /* 0x0005e8000b000005 */
[----:B------:R2:W-:Y:S04]  /*3620*/  ATOMS.OR RZ, [UR5+0x18], R7 ;  /* 0x00001807ffff798c */ /* 0x0005e8000b000005 */
[----:B------:R2:W-:Y:S02]  /*3630*/  ATOMS.XOR RZ, [UR5+0x10], R0 ;  /* 0x00001000ffff798c */ /* 0x0005e4000b800005 */
.L_x_62:
[----:B-1----:R-:W-:Y:S05]  /*3640*/  BSYNC B0 ;  /* 0x0000000000007941 */ /* 0x002fea0003800000 */
.L_x_61:
[----:B------:R-:W-:Y:S05]  /*3650*/  BRA.U UP1, `(.L_x_67) ;  /* 0x00000001016c7547 */ /* 0x000fea000b800000 */
[----:B------:R-:W-:-:S03]  /*3660*/  UMOV UR4, 0xffffffff ;  /* 0xffffffff00047882 */ /* 0x000fc60000000000 */
[----:B------:R-:W-:Y:S05]  /*3670*/  BRA.DIV UR4, `(.L_x_68) ;  /* 0x0000006204647947 */ /* 0x000fea000b800000 */
[----:B------:R-:W-:-:S13]  /*3680*/  ELECT P0, URZ, PT ;  /* 0x0000000000ff782f */ /* 0x000fda0003800000 */
.L_x_153:
[----:B------:R-:W-:Y:S05]  /*3690*/  @!P0 BRA `(.L_x_67) ;  /* 0x00000000005c8947 */ /* 0x000fea0003800000 */
[----:B--2---:R-:W2:Y:S02]  /*36a0*/  LDS R5, [UR5+0x10] ;  /* 0x00001005ff057984 */ /* 0x004ea40008000800 */
[----:B--2---:R-:W-:-:S04]  /*36b0*/  SHF.L.U32 R5, R5, 0x1f, RZ ;  /* 0x0000001f05057819 */ /* 0x004fc800000006ff */
[----:B------:R-:W2:Y:S02]  /*36c0*/  SYNCS.PHASECHK.TRANS64.TRYWAIT P0, [UR5+0x8], R5 ;  /* 0x00000805ff0075a7 */ /* 0x000ea40008001105 */
[----:B--2---:R-:W-:Y:S05]  /*36d0*/  @P0 BRA `(.L_x_69) ;  /* 0x0000000000080947 */ /* 0x004fea0003800000 */
[----:B------:R-:W2:Y:S02]  /*36e0*/  SYNCS.PHASECHK.TRANS64.TRYWAIT P0, [UR5+0x8], R5 ;  /* 0x00000805ff0075a7 */ /* 0x000ea40008001105 */
[----:B--2---:R-:W-:Y:S05]  /*36f0*/  @!P0 BRA `(.L_x_70) ;  /* 0x0000006000688947 */ /* 0x004fea0003800000 */
.L_x_69:
[----:B------:R-:W3:Y:S01]  /*3700*/  LDS R7, [UR6+0x160] ;  /* 0x00016006ff077984 */ /* 0x000ee20008000800 */
[----:B--2---:R-:W-:Y:S02]  /*3710*/  HFMA2 R0, -RZ, RZ, 0, 5.9604644775390625e-08 ;  /* 0x00000001ff007431 */ /* 0x004fe400000001ff */
[----:B------:R-:W-:Y:S01]  /*3720*/  IMAD.MOV.U32 R4, RZ, RZ, 0xffff ;  /* 0x0000ffffff047424 */ /* 0x000fe200078e00ff */
[----:B------:R-:W-:Y:S01]  /*3730*/  UPRMT UR4, UR45, 0x654, UR7 ;  /* 0x000006542d047896 */ /* 0x000fe20008000007 */
[----:B---3--:R-:W-:-:S03]  /*3740*/  IMAD.SHL.U32 R5, R7, 0x20, RZ ;  /* 0x0000002007057824 */ /* 0x008fc600078e00ff */
[-C--:B------:R-:W-:Y:S02]  /*3750*/  SHF.L.U32 R4, R4, R7.reuse, RZ ;  /* 0x0000000704047219 */ /* 0x080fe400000006ff */
[----:B------:R-:W-:Y:S01]  /*3760*/  SHF.L.U32 R7, R0, R7, RZ ;  /* 0x0000000700077219 */ /* 0x000fe200000006ff */
[----:B------:R3:W-:Y:S04]  /*3770*/  STS [UR6+0x160], R5 ;  /* 0x00016005ff007988 */ /* 0x0007e80008000806 */
[----:B------:R3:W-:Y:S04]  /*3780*/  ATOMS.OR RZ, [UR5+0x14], R4 ;  /* 0x00001404ffff798c */ /* 0x0007e8000b000005 */
[----:B------:R3:W-:Y:S01]  /*3790*/  ATOMS.OR RZ, [UR5+0x18], R7 ;  /* 0x00001807ffff798c */ /* 0x0007e2000b000005 */
[----:B------:R-:W-:Y:S03]  /*37a0*/  SYNCS.ARRIVE.TRANS64.RED.A1T0 RZ, [UR4], RZ ;  /* 0x000000ffffff79a7 */ /* 0x000fe60008100404 */
[----:B------:R3:W-:Y:S01]  /*37b0*/  ATOMS.XOR RZ, [UR5+0x10], R0 ;  /* 0x00001000ffff798c */ /* 0x0007e2000b800005 */
[----:B------:R-:W-:Y:S05]  /*37c0*/  BRA `(.L_x_67) ;  /* 0x0000000000107947 */ /* 0x000fea0003800000 */
.L_x_60:
[----:B------:R-:W-:Y:S02]  /*37d0*/  MOV R0, 0xffffffff ;  /* 0xffffffff00007802 */ /* 0x000fe40000000f00 */
[----:B------:R-:W-:-:S03]  /*37e0*/  MOV R4, 0x3810 ;  /* 0x0000381000047802 */ /* 0x000fc60000000f00 */
[----:B------:R2:W-:Y:S04]  /*37f0*/  STS [UR6+0x160], R0 ;  /* 0x00016000ff007988 */ /* 0x0005e80008000806 */
[----:B-12--5:R-:W-:Y:S05]  /*3800*/  CALL.REL.NOINC `($__internal_1_$__cuda_sm10x_tcgen05_guardrail_trap_phase_invalid_during_alloc) ;  /* 0x0000006400b07944 */ /* 0x026fea0003c00000 */
.L_x_67:
[----:B------:R-:W-:Y:S05]  /*3810*/  WARPSYNC.ALL ;  /* 0x0000000000007948 */ /* 0x000fea0003800000 */
[----:B------:R-:W4:Y:S01]  /*3820*/  S2UR UR4, SR_CgaCtaId ;  /* 0x00000000000479c3 */ /* 0x000f220000008800 */
[----:B------:R-:W-:Y:S01]  /*3830*/  UMOV UR26, 0x400 ;  /* 0x00000400001a7882 */ /* 0x000fe20000000000 */
[----:B------:R-:W-:-:S06]  /*3840*/  NOP ;  /* 0x0000000000007918 */ /* 0x000fcc0000000000 */
[----:B------:R-:W-:Y:S06]  /*3850*/  BAR.ARV 0x6, 0xa0 ;  /* 0x0182800000007b1d */ /* 0x000fec0000002000 */
[----:B------:R-:W1:Y:S01]  /*3860*/  LDCU UR6, c[0x0][0x38c] ;  /* 0x00007180ff0677ac */ /* 0x000e620008000800 */
[----:B------:R-:W-:Y:S01]  /*3870*/  LOP3.LUT R3, R3, 0xffff, RZ, 0xc0, !PT ;  /* 0x0000ffff03037812 */ /* 0x000fe200078ec0ff */
[----:B--2---:R-:W-:Y:S01]  /*3880*/  IMAD.MOV.U32 R9, RZ, RZ, 0x1 ;  /* 0x00000001ff097424 */ /* 0x004fe200078e00ff */
[----:B------:R-:W-:Y:S01]  /*3890*/  LOP3.LUT R2, R2, 0xffff, RZ, 0xc0, !PT ;  /* 0x0000ffff02027812 */ /* 0x000fe200078ec0ff */
[----:B------:R-:W-:Y:S01]  /*38a0*/  IMAD.MOV.U32 R8, RZ, RZ, RZ ;  /* 0x000000ffff087224 */ /* 0x000fe200078e00ff */
[----:B------:R-:W-:Y:S01]  /*38b0*/  R2UR UR28, R3 ;  /* 0x00000000031c72ca */ /* 0x000fe200000e0000 */
[----:B------:R-:W-:Y:S01]  /*38c0*/  UMOV UR32, URZ ;  /* 0x000000ff00207c82 */ /* 0x000fe20008000000 */
[----:B------:R-:W-:-:S02]  /*38d0*/  R2UR UR42, R2 ;  /* 0x00000000022a72ca */ /* 0x000fc400000e0000 */
[----:B------:R-:W-:Y:S01]  /*38e0*/  CS2R R2, SRZ ;  /* 0x0000000000027805 */ /* 0x000fe2000001ff00 */
[----:B------:R-:W-:Y:S01]  /*38f0*/  UMOV UR23, URZ ;  /* 0x000000ff00177c82 */ /* 0x000fe20008000000 */
[----:B----4-:R-:W-:Y:S01]  /*3900*/  ULEA UR26, UR4, UR26, 0x18 ;  /* 0x0000001a041a7291 */ /* 0x010fe2000f8ec0ff */
[----:B------:R-:W-:Y:S01]  /*3910*/  UMOV UR22, URZ ;  /* 0x000000ff00167c82 */ /* 0x000fe20008000000 */
[----:B------:R-:W-:Y:S02]  /*3920*/  UISETP.NE.AND UP3, UPT, UR46, URZ, UPT ;  /* 0x000000ff2e00728c */ /* 0x000fe4000bf65270 */
[----:B------:R-:W-:Y:S02]  /*3930*/  UIADD3 UR5, UPT, UPT, UR26, 0x8400, URZ ;  /* 0x000084001a057890 */ /* 0x000fe4000fffe0ff */
[----:B------:R-:W-:-:S03]  /*3940*/  UIADD3 UR4, UPT, UPT, UR26, 0x28400, URZ ;  /* 0x000284001a047890 */ /* 0x000fc6000fffe0ff */
[----:B---3--:R-:W2:Y:S01]  /*3950*/  LDS R0, [UR26+0x160] ;  /* 0x0001601aff007984 */ /* 0x008ea20008000800 */
[----:B-1----:R-:W-:Y:S02]  /*3960*/  UIADD3 UR6, UPT, UPT, UR6, 0x7f, URZ ;  /* 0x0000007f06067890 */ /* 0x002fe4000fffe0ff */
[----:B------:R-:W-:Y:S02]  /*3970*/  USHF.R.U32.HI UR5, URZ, 0x4, UR5 ;  /* 0x00000004ff057899 */ /* 0x000fe40008011605 */
[----:B------:R-:W-:Y:S02]  /*3980*/  USHF.R.S32.HI UR33, URZ, 0x1f, UR6 ;  /* 0x0000001fff217899 */ /* 0x000fe40008011406 */
[----:B------:R-:W-:Y:S02]  /*3990*/  USHF.R.U32.HI UR4, URZ, 0x4, UR4 ;  /* 0x00000004ff047899 */ /* 0x000fe40008011604 */
[----:B------:R-:W-:Y:S02]  /*39a0*/  ULEA.HI UR33, UR33, UR6, URZ, 0x7 ;  /* 0x0000000621217291 */ /* 0x000fe4000f8f38ff */
[----:B------:R-:W-:-:S02]  /*39b0*/  ULOP3.LUT UR5, UR5, 0x3fff, URZ, 0xc0, !UPT ;  /* 0x00003fff05057892 */ /* 0x000fc4000f8ec0ff */
[----:B------:R-:W-:Y:S02]  /*39c0*/  USHF.R.S32.HI UR33, URZ, 0x7, UR33 ;  /* 0x00000007ff217899 */ /* 0x000fe40008011421 */
[----:B------:R-:W-:Y:S02]  /*39d0*/  ULOP3.LUT UR30, UR4, 0x3fff, URZ, 0xc0, !UPT ;  /* 0x00003fff041e7892 */ /* 0x000fe4000f8ec0ff */
[----:B------:R-:W-:Y:S01]  /*39e0*/  UISETP.LT.AND UP0, UPT, UR33, 0x1, UPT ;  /* 0x000000012100788c */ /* 0x000fe2000bf01270 */
[----:B------:R-:W-:Y:S01]  /*39f0*/  UMOV UR40, 0x0 ;  /* 0x0000000000287882 */ /* 0x000fe20000000000 */
[----:B------:R-:W-:Y:S01]  /*3a00*/  UMOV UR41, 0x10200490 ;  /* 0x1020049000297882 */ /* 0x000fe20000000000 */
[----:B------:R-:W-:Y:S02]  /*3a10*/  ULOP3.LUT UR29, UR5, 0x10000, URZ, 0xfc, !UPT ;  /* 0x00010000051d7892 */ /* 0x000fe4000f8efcff */
[----:B------:R-:W-:Y:S02]  /*3a20*/  ULOP3.LUT UR30, UR30, 0x10000, URZ, 0xfc, !UPT ;  /* 0x000100001e1e7892 */ /* 0x000fe4000f8efcff */
[----:B------:R-:W-:Y:S01]  /*3a30*/  USEL UR43, UR33, 0x1, !UP0 ;  /* 0x00000001212b7887 */ /* 0x000fe2000c000000 */
[----:B------:R-:W-:Y:S01]  /*3a40*/  UMOV UR38, 0x0 ;  /* 0x0000000000267882 */ /* 0x000fe20000000000 */
[----:B------:R-:W-:Y:S01]  /*3a50*/  UMOV UR39, 0x10200490 ;  /* 0x1020049000277882 */ /* 0x000fe20000000000 */
[----:B------:R-:W-:Y:S01]  /*3a60*/  UMOV UR36, 0x0 ;  /* 0x0000000000247882 */ /* 0x000fe20000000000 */
[----:B------:R-:W-:Y:S01]  /*3a70*/  UMOV UR37, 0x10200490 ;  /* 0x1020049000257882 */ /* 0x000fe20000000000 */
[----:B------:R-:W-:Y:S01]  /*3a80*/  UMOV UR34, 0x0 ;  /* 0x0000000000227882 */ /* 0x000fe20000000000 */
[----:B------:R-:W-:Y:S01]  /*3a90*/  UMOV UR35, 0x10200490 ;  /* 0x1020049000237882 */ /* 0x000fe20000000000 */
[----:B--2---:R-:W-:-:S15]  /*3aa0*/  R2UR UR44, R0 ;  /* 0x00000000002c72ca */ /* 0x004fde00000e0000 */
.L_x_78:
[C---:B------:R-:W-:Y:S02]  /*3ab0*/  LEA R0, R8.reuse, UR26, 0x3 ;  /* 0x0000001a08007c11 */ /* 0x040fe4000f8e18ff */
[----:B------:R-:W-:Y:S02]  /*3ac0*/  SHF.L.U32 R5, R3, 0x1f, RZ ;  /* 0x0000001f03057819 */ /* 0x000fe400000006ff */
[----:B------:R-:W-:Y:S02]  /*3ad0*/  LEA R4, R8, UR26, 0x4 ;  /* 0x0000001a08047c11 */ /* 0x000fe4000f8e20ff */
[----:B------:R-:W1:Y:S02]  /*3ae0*/  SYNCS.PHASECHK.TRANS64.TRYWAIT P0, [R0+URZ+0xb0], R5 ;  /* 0x0000b005000075a7 */ /* 0x000e6400080011ff */
[----:B-1-3--:R-:W-:Y:S05]  /*3af0*/  @!P0 BRA `(.L_x_71) ;  /* 0x0000005c00808947 */ /* 0x00afea0003800000 */
.L_x_154:
[----:B-1----:R-:W1:Y:S01]  /*3b00*/  LDS.128 R4, [R4+0x140] ;  /* 0x0001400004047984 */ /* 0x002e620000000c00 */
[----:B------:R-:W-:Y:S02]  /*3b10*/  VIADD R0, R0, 0xc0 ;  /* 0x000000c000007836 */ /* 0x000fe40000000000 */
[----:B------:R-:W-:Y:S01]  /*3b20*/  VIADD R8, R8, 0x1 ;  /* 0x0000000108087836 */ /* 0x000fe20000000000 */
[----:B------:R-:W-:Y:S01]  /*3b30*/  @!PT LDS RZ, [RZ] ;  /* 0x00000000fffff984 */ /* 0x000fe20000000800 */
[----:B------:R-:W-:Y:S01]  /*3b40*/  @!PT LDS RZ, [RZ] ;  /* 0x00000000fffff984 */ /* 0x000fe20000000800 */
[----:B------:R-:W-:Y:S01]  /*3b50*/  @!PT LDS RZ, [RZ] ;  /* 0x00000000fffff984 */ /* 0x000fe20000000800 */
[----:B------:R-:W-:Y:S01]  /*3b60*/  @!PT LDS RZ, [RZ] ;  /* 0x00000000fffff984 */ /* 0x000fe20000000800 */
[----:B------:R2:W-:Y:S06]  /*3b70*/  MEMBAR.ALL.CTA ;  /* 0x0000000000007992 */ /* 0x0005ec0000008000 */
[----:B--2---:R-:W2:Y:S01]  /*3b80*/  FENCE.VIEW.ASYNC.S ;  /* 0x00000000000073c6 */ /* 0x004ea20000000000 */
[----:B------:R-:W-:-:S04]  /*3b90*/  PRMT R0, RZ, 0x654, R0 ;  /* 0x00000654ff007816 */ /* 0x000fc80000000000 */
[----:B--2---:R2:W-:Y:S01]  /*3ba0*/  SYNCS.ARRIVE.TRANS64.RED.A1T0 RZ, [R0+URZ], RZ ;  /* 0x000000ff00ff79a7 */ /* 0x0045e200081004ff */
[----:B-1----:R-:W-:Y:S01]  /*3bb0*/  LOP3.LUT P1, RZ, R6, 0x1, RZ, 0xc0, !PT ;  /* 0x0000000106ff7812 */ /* 0x002fe2000782c0ff */
[----:B--2---:R-:W-:-:S12]  /*3bc0*/  BRA.U UP3, `(.L_x_72) ;  /* 0x0000000503087547 */ /* 0x004fd8000b800000 */
[----:B------:R-:W1:Y:S01]  /*3bd0*/  LDCU UR4, c[0x0][0x38c] ;  /* 0x00007180ff0477ac */ /* 0x000e620008000800 */
[----:B------:R-:W-:Y:S02]  /*3be0*/  PLOP3.LUT P2, PT, PT, PT, PT, 0x80, 0x8 ;  /* 0x000000000008781c */ /* 0x000fe40003f4f070 */
[----:B------:R-:W-:Y:S01]  /*3bf0*/  SHF.L.U32 R5, R9, 0x1f, RZ ;  /* 0x0000001f09057819 */ /* 0x000fe200000006ff */
[----:B------:R-:W-:Y:S02]  /*3c00*/  ULEA UR31, UR32, UR26, 0x3 ;  /* 0x0000001a201f7291 */ /* 0x000fe4000f8e18ff */
[----:B------:R-:W-:Y:S02]  /*3c10*/  ULEA UR11, UR32, UR44, 0x7 ;  /* 0x0000002c200b7291 */ /* 0x000fe4000f8e38ff */
[----:B-1----:R-:W-:-:S06]  /*3c20*/  UISETP.GE.AND UP0, UPT, UR4, 0x1, UPT ;  /* 0x000000010400788c */ /* 0x002fcc000bf06270 */
[----:B------:R-:W-:-:S05]  /*3c30*/  PLOP3.LUT P0, PT, PT, PT, UP0, 0x80, 0x8 ;  /* 0x000000000008781c */ /* 0x000fca0003f0f008 */
[----:B------:R-:W-:-:S08]  /*3c40*/  @UP0 ULEA UR4, UR23, UR26, 0x3 ;  /* 0x0000001a17040291 */ /* 0x000fd0000f8e18ff */
[----:B------:R-:W-:-:S04]  /*3c50*/  @P0 SHF.L.U32 R0, R2, 0x1f, RZ ;  /* 0x0000001f02000819 */ /* 0x000fc800000006ff */
[----:B------:R1:W2:Y:S01]  /*3c60*/  @P0 SYNCS.PHASECHK.TRANS64.TRYWAIT P2, [UR4], R0 ;  /* 0x00000000ff0005a7 */ /* 0x0002a20008041104 */
[----:B------:R-:W3:Y:S02]  /*3c70*/  SYNCS.PHASECHK.TRANS64.TRYWAIT P0, [UR31+0xf0], R5 ;  /* 0x0000f005ff0075a7 */ /* 0x000ee4000800111f */
[----:B-123--:R-:W-:Y:S05]  /*3c80*/  @!P0 BRA `(.L_x_73) ;  /* 0x0000005c00308947 */ /* 0x00efea0003800000 */
.L_x_156:
[----:B------:R-:W-:Y:S01]  /*3c90*/  UMOV UR27, UR22 ;  /* 0x00000016001b7c82 */ /* 0x000fe20008000000 */
[----:B------:R-:W-:Y:S05]  /*3ca0*/  BRA.U !UP0, `(.L_x_74) ;  /* 0x0000000108c07547 */ /* 0x000fea000b800000 */
[----:B------:R-:W-:Y:S02]  /*3cb0*/  UIADD3 UR27, UPT, UPT, UR43, UR22, URZ ;  /* 0x000000162b1b7290 */ /* 0x000fe4000fffe0ff */
[----:B------:R-:W-:Y:S01]  /*3cc0*/  UPLOP3.LUT UP2, UPT, UPT, UPT, UPT, 0x40, 0x4 ;  /* 0x000000000004789c */ /* 0x000fe20003f4e870 */
[----:B------:R-:W-:Y:S01]  /*3cd0*/  UMOV UR24, UR33 ;  /* 0x0000002100187c82 */ /* 0x000fe20008000000 */
[----:B------:R-:W-:-:S09]  /*3ce0*/  UMOV UR10, UR23 ;  /* 0x00000017000a7c82 */ /* 0x000fd20008000000 */
.L_x_77:
[----:B--2---:R-:W-:Y:S01]  /*3cf0*/  ULEA UR5, UR10, UR26, 0x3 ;  /* 0x0000001a0a057291 */ /* 0x004fe2000f8e18ff */
[----:B---3--:R-:W-:Y:S11]  /*3d00*/  @P2 BRA `(.L_x_75) ;  /* 0x00000000000c2947 */ /* 0x008ff60003800000 */
[----:B-1----:R-:W-:Y:S04]  /*3d10*/  SHF.L.U32 R5, R2, 0x1f, RZ ;  /* 0x0000001f02057819 */ /* 0x002fe800000006ff */
[----:B------:R-:W1:Y:S02]  /*3d20*/  SYNCS.PHASECHK.TRANS64.TRYWAIT P0, [UR5], R5 ;  /* 0x00000005ff0075a7 */ /* 0x000e640008001105 */
[----:B-1----:R-:W-:Y:S05]  /*3d30*/  @!P0 BRA `(.L_x_76) ;  /* 0x0000005c001c8947 */ /* 0x002fea0003800000 */
.L_x_75:
[----:B------:R-:W-:Y:S01]  /*3d40*/  UISETP.NE.AND UP0, UPT, UR24, 0x1, UPT ;  /* 0x000000011800788c */ /* 0x000fe2000bf05270 */
[----:B------:R-:W-:Y:S01]  /*3d50*/  PLOP3.LUT P2, PT, PT, PT, PT, 0x80, 0x8 ;  /* 0x000000000008781c */ /* 0x000fe20003f4f070 */
[----:B------:R-:W-:Y:S02]  /*3d60*/  UIADD3 UR4, UPT, UPT, UR10, 0x1, URZ ;  /* 0x000000010a047890 */ /* 0x000fe4000fffe0ff */
[----:B------:R-:W-:Y:S02]  /*3d70*/  UIADD3 UR25, UPT, UPT, UR5, 0x40, URZ ;  /* 0x0000004005197890 */ /* 0x000fe4000fffe0ff */
[----:B------:R-:W-:Y:S01]  /*3d80*/  UISETP.NE.AND UP1, UPT, UR4, 0x8, UPT ;  /* 0x000000080400788c */ /* 0x000fe2000bf25270 */
[----:B------:R-:W-:Y:S01]  /*3d90*/  PLOP3.LUT P0, PT, PT, PT, UP0, 0x80, 0x8 ;  /* 0x000000000008781c */ /* 0x000fe20003f0f008 */
[----:B------:R-:W-:Y:S02]  /*3da0*/  UIADD3 UR22, UPT, UPT, UR22, 0x1, URZ ;  /* 0x0000000116167890 */ /* 0x000fe4000fffe0ff */
[----:B------:R-:W-:Y:S02]  /*3db0*/  USEL UR6, URZ, 0x1, UP1 ;  /* 0x00000001ff067887 */ /* 0x000fe40008800000 */
[----:B------:R-:W-:Y:S02]  /*3dc0*/  USEL UR23, UR4, URZ, UP1 ;  /* 0x000000ff04177287 */ /* 0x000fe40008800000 */
[----:B------:R-:W-:Y:S02]  /*3dd0*/  UIADD3 UR24, UPT, UPT, UR24, -0x1, URZ ;  /* 0xffffffff18187890 */ /* 0x000fe4000fffe0ff */
[----:B------:R-:W-:Y:S01]  /*3de0*/  @UP0 ULEA UR4, UR23, UR26, 0x3 ;  /* 0x0000001a17040291 */ /* 0x000fe2000f8e18ff */
[----:B------:R-:W-:Y:S01]  /*3df0*/  LOP3.LUT R2, R2, UR6, RZ, 0x3c, !PT ;  /* 0x0000000602027c12 */ /* 0x000fe2000f8e3cff */
[----:B------:R-:W-:Y:S02]  /*3e00*/  ULEA UR6, UR10, UR30, 0x9 ;  /* 0x0000001e0a067291 */ /* 0x000fe4000f8e48ff */
[----:B------:R-:W-:Y:S01]  /*3e10*/  UISETP.NE.AND UP0, UPT, UR22, UR27, UPT ;  /* 0x0000001b1600728c */ /* 0x000fe2000bf05270 */
[----:B-1----:R-:W-:Y:S01]  /*3e20*/  @P0 SHF.L.U32 R0, R2, 0x1f, RZ ;  /* 0x0000001f02000819 */ /* 0x002fe200000006ff */
[----:B------:R-:W-:Y:S02]  /*3e30*/  UIADD3 UR20, UPT, UPT, UR6, 0x2, URZ ;  /* 0x0000000206147890 */ /* 0x000fe4000fffe0ff */
[----:B------:R-:W-:Y:S01]  /*3e40*/  UIADD3 UR16, UPT, UPT, UR6, 0x4, URZ ;  /* 0x0000000406107890 */ /* 0x000fe2000fffe0ff */
[----:B------:R2:W3:Y:S01]  /*3e50*/  @P0 SYNCS.PHASECHK.TRANS64.TRYWAIT P2, [UR4], R0 ;  /* 0x00000000ff0005a7 */ /* 0x0004e20008041104 */
[----:B------:R-:W-:Y:S02]  /*3e60*/  ULEA UR4, UR10, UR29, 0xa ;  /* 0x0000001d0a047291 */ /* 0x000fe4000f8e50ff */
[----:B------:R-:W-:Y:S02]  /*3e70*/  UIADD3 UR12, UPT, UPT, UR6, 0x6, URZ ;  /* 0x00000006060c7890 */ /* 0x000fe4000fffe0ff */
[----:B------:R-:W-:Y:S02]  /*3e80*/  UIADD3 UR18, UPT, UPT, UR4, 0x2, URZ ;  /* 0x0000000204127890 */ /* 0x000fe4000fffe0ff */
[----:B------:R-:W-:Y:S02]  /*3e90*/  UIADD3 UR14, UPT, UPT, UR4, 0x4, URZ ;  /* 0x00000004040e7890 */ /* 0x000fe4000fffe0ff */
[----:B------:R-:W-:Y:S01]  /*3ea0*/  UIADD3 UR8, UPT, UPT, UR4, 0x6, URZ ;  /* 0x0000000604087890 */ /* 0x000fe2000fffe0ff */
[----:B------:R-:W-:Y:S01]  /*3eb0*/  UMOV UR7, 0x40004040 ;  /* 0x4000404000077882 */ /* 0x000fe20000000000 */
[----:B------:R-:W-:Y:S01]  /*3ec0*/  UMOV UR5, 0x40004040 ;  /* 0x4000404000057882 */ /* 0x000fe20000000000 */
[----:B------:R-:W-:Y:S01]  /*3ed0*/  UMOV UR21, 0x40004040 ;  /* 0x4000404000157882 */ /* 0x000fe20000000000 */
[----:B------:R2:W-:Y:S01]  /*3ee0*/  UTCQMMA.2CTA gdesc[UR4], gdesc[UR6], tmem[UR11], tmem[UR40], idesc[UR41], UP2 ;  /* 0x00ff2806040075ea */ /* 0x0005e2000920030b */
[----:B------:R-:W-:Y:S01]  /*3ef0*/  UPLOP3.LUT UP2, UPT, UPT, UPT, UPT, 0x80, 0x8 ;  /* 0x000000000008789c */ /* 0x000fe20003f4f070 */
[----:B------:R-:W-:Y:S01]  /*3f00*/  UMOV UR19, 0x40004040 ;  /* 0x4000404000137882 */ /* 0x000fe20000000000 */
[----:B------:R-:W-:Y:S01]  /*3f10*/  UMOV UR17, 0x40004040 ;  /* 0x4000404000117882 */ /* 0x000fe20000000000 */
[----:B------:R2:W-:Y:S01]  /*3f20*/  UTCQMMA.2CTA gdesc[UR18], gdesc[UR20], tmem[UR11], tmem[UR38], idesc[UR39], UPT ;  /* 0x00ff2614120075ea */ /* 0x0005e2000ba0030b */
[----:B------:R-:W-:Y:S01]  /*3f30*/  UMOV UR15, 0x40004040 ;  /* 0x40004040000f7882 */ /* 0x000fe20000000000 */
[----:B------:R-:W-:Y:S01]  /*3f40*/  UMOV UR13, 0x40004040 ;  /* 0x40004040000d7882 */ /* 0x000fe20000000000 */
[----:B------:R-:W-:Y:S01]  /*3f50*/  UMOV UR9, 0x40004040 ;  /* 0x4000404000097882 */ /* 0x000fe20000000000 */
[----:B------:R2:W-:Y:S01]  /*3f60*/  UTCQMMA.2CTA gdesc[UR14], gdesc[UR16], tmem[UR11], tmem[UR36], idesc[UR37], UPT ;  /* 0x00ff24100e0075ea */ /* 0x0005e2000ba0030b */
[----:B------:R2:W-:Y:S01]  /*3f70*/  UTCQMMA.2CTA gdesc[UR8], gdesc[UR12], tmem[UR11], tmem[UR34], idesc[UR35], UPT ;  /* 0x00ff220c080075ea */ /* 0x0005e2000ba0030b */
[----:B------:R2:W-:Y:S01]  /*3f80*/  UTCBAR.2CTA.MULTICAST [UR25], URZ, UR28 ;  /* 0x000000ff190073e9 */ /* 0x0005e2000820081c */
[----:B------:R-:W-:Y:S01]  /*3f90*/  UMOV UR10, UR23 ;  /* 0x00000017000a7c82 */ /* 0x000fe20008000000 */
[----:B------:R-:W-:Y:S05]  /*3fa0*/  BRA.U UP0, `(.L_x_77) ;  /* 0xfffffffd00507547 */ /* 0x000fea000b83ffff */
.L_x_74:
[----:B--2---:R-:W-:Y:S01]  /*3fb0*/  UIADD3 UR4, UPT, UPT, UR31, 0xd0, URZ ;  /* 0x000000d01f047890 */ /* 0x004fe2000fffe0ff */
[----:B------:R-:W-:-:S08]  /*3fc0*/  UMOV UR22, UR27 ;  /* 0x0000001b00167c82 */ /* 0x000fd00008000000 */
[----:B------:R2:W-:Y:S01]  /*3fd0*/  UTCBAR.2CTA.MULTICAST [UR4], URZ, UR42 ;  /* 0x000000ff040073e9 */ /* 0x0005e2000820082a */
[----:B------:R-:W-:Y:S02]  /*3fe0*/  NOP ;  /* 0x0000000000007918 */ /* 0x000fe40000000000 */
.L_x_72:
[----:B--2---:R-:W-:Y:S01]  /*3ff0*/  UIADD3 UR4, UPT, UPT, UR32, 0x1, URZ ;  /* 0x0000000120047890 */ /* 0x004fe2000fffe0ff */
[----:B------:R-:W-:-:S03]  /*4000*/  ISETP.NE.AND P0, PT, R8, 0x2, PT ;  /* 0x000000020800780c */ /* 0x000fc60003f05270 */
[----:B------:R-:W-:Y:S01]  /*4010*/  UISETP.NE.AND UP0, UPT, UR4, 0x4, UPT ;  /* 0x000000040400788c */ /* 0x000fe2000bf05270 */
[----:B-1----:R-:W-:Y:S02]  /*4020*/  SEL R0, RZ, 0x1, P0 ;  /* 0x00000001ff007807 */ /* 0x002fe40000000000 */
[----:B------:R-:W-:Y:S01]  /*4030*/  SEL R8, R8, RZ, P0 ;  /* 0x000000ff08087207 */ /* 0x000fe20000000000 */
[----:B------:R-:W-:Y:S01]  /*4040*/  USEL UR5, URZ, 0x1, UP0 ;  /* 0x00000001ff057887 */ /* 0x000fe20008000000 */
[----:B------:R-:W-:Y:S01]  /*4050*/  LOP3.LUT R3, R3, R0, RZ, 0x3c, !PT ;  /* 0x0000000003037212 */ /* 0x000fe200078e3cff */
[----:B------:R-:W-:-:S04]  /*4060*/  USEL UR32, UR4, URZ, UP0 ;  /* 0x000000ff04207287 */ /* 0x000fc80008000000 */
[----:B------:R-:W-:Y:S01]  /*4070*/  LOP3.LUT R9, R9, UR5, RZ, 0x3c, !PT ;  /* 0x0000000509097c12 */ /* 0x000fe2000f8e3cff */
[----:B------:R-:W-:Y:S07]  /*4080*/  @P1 BRA `(.L_x_78) ;  /* 0xfffffff800881947 */ /* 0x000fee000383ffff */
[----:B------:R-:W1:Y:S01]  /*4090*/  S2UR UR8, SR_CgaCtaId ;  /* 0x00000000000879c3 */ /* 0x000e620000008800 */
[----:B------:R-:W-:Y:S01]  /*40a0*/  ELECT P0, URZ, PT ;  /* 0x0000000000ff782f */ /* 0x000fe20003800000 */
[----:B------:R-:W-:Y:S01]  /*40b0*/  HFMA2 R0, -RZ, RZ, 0, 5.9604644775390625e-08 ;  /* 0x00000001ff007431 */ /* 0x000fe200000001ff */
[----:B------:R-:W-:-:S05]  /*40c0*/  UMOV UR4, 0x40 ;  /* 0x0000004000047882 */ /* 0x000fca0000000000 */
[----:B------:R-:W-:Y:S01]  /*40d0*/  UVIRTCOUNT.DEALLOC.SMPOOL 0x80 ;  /* 0x000000800000784c */ /* 0x000fe20000000000 */
[----:B------:R-:W-:Y:S02]  /*40e0*/  UISETP.NE.AND UP1, UPT, UR46, URZ, UPT ;  /* 0x000000ff2e00728c */ /* 0x000fe4000bf25270 */
[----:B-1----:R-:W-:-:S09]  /*40f0*/  ULEA UR8, UR8, UR4, 0x18 ;  /* 0x0000000408087291 */ /* 0x002fd2000f8ec0ff */
[----:B------:R1:W-:Y:S01]  /*4100*/  @P0 STS.U8 [UR8+0x1c], R0 ;  /* 0x00001c00ff000988 */ /* 0x0003e20008000008 */
[----:B------:R-:W-:Y:S05]  /*4110*/  BRA.U UP1, `(.L_x_79) ;  /* 0x0000000101a07547 */ /* 0x000fea000b800000 */
[----:B------:R-:W-:Y:S01]  /*4120*/  UIADD3 UR7, UPT, UPT, UR26, 0xf0, URZ ;  /* 0x000000f01a077890 */ /* 0x000fe2000fffe0ff */
[----:B------:R-:W-:-:S03]  /*4130*/  SHF.L.U32 R3, R9, 0x1f, RZ ;  /* 0x0000001f09037819 */ /* 0x000fc600000006ff */
[----:B------:R-:W-:-:S09]  /*4140*/  ULEA UR4, UR32, UR7, 0x3 ;  /* 0x0000000720047291 */ /* 0x000fd2000f8e18ff */
[----:B------:R-:W2:Y:S02]  /*4150*/  SYNCS.PHASECHK.TRANS64.TRYWAIT P0, [UR4], R3 ;  /* 0x00000003ff0075a7 */ /* 0x000ea40008001104 */
[----:B--2---:R-:W-:Y:S05]  /*4160*/  @!P0 BRA `(.L_x_80) ;  /* 0x0000005800288947 */ /* 0x004fea0003800000 */
.L_x_159:
        /* <DEDUP_REMOVED lines=9> */
.L_x_161:
        /* <DEDUP_REMOVED lines=9> */
.L_x_163:
[----:B------:R-:W-:-:S04]  /*4290*/  UIADD3 UR4, UPT, UPT, UR4, 0x1, URZ ;  /* 0x0000000104047890 */ /* 0x000fc8000fffe0ff */
[----:B------:R-:W-:-:S04]  /*42a0*/  UISETP.NE.AND UP0, UPT, UR4, 0x4, UPT ;  /* 0x000000040400788c */ /* 0x000fc8000bf05270 */
[----:B------:R-:W-:Y:S02]  /*42b0*/  USEL UR5, URZ, 0x1, UP0 ;  /* 0x00000001ff057887 */ /* 0x000fe40008000000 */
[----:B------:R-:W-:-:S04]  /*42c0*/  USEL UR4, UR4, URZ, UP0 ;  /* 0x000000ff04047287 */ /* 0x000fc80008000000 */
[----:B------:R-:W-:Y:S01]  /*42d0*/  ULEA UR4, UR4, UR7, 0x3 ;  /* 0x0000000704047291 */ /* 0x000fe2000f8e18ff */
[----:B-1----:R-:W-:-:S04]  /*42e0*/  LOP3.LUT R3, R2, UR5, RZ, 0x3c, !PT ;  /* 0x0000000502037c12 */ /* 0x002fc8000f8e3cff */
[----:B------:R-:W-:Y:S01]  /*42f0*/  SHF.L.U32 R3, R3, 0x1f, RZ ;  /* 0x0000001f03037819 */ /* 0x000fe200000006ff */
[----:B------:R-:W-:-:S04]  /*4300*/  IMAD.U32 R0, RZ, RZ, UR4 ;  /* 0x00000004ff007e24 */ /* 0x000fc8000f8e00ff */
[----:B------:R1:W2:Y:S03]  /*4310*/  SYNCS.PHASECHK.TRANS64.TRYWAIT P0, [R0+URZ], R3 ;  /* 0x00000003000075a7 */ /* 0x0002a600080011ff */
[----:B--2---:R-:W-:Y:S05]  /*4320*/  @!P0 NANOSLEEP.SYNCS 0x989680 ;  /* 0x009896800000895d */ /* 0x004fea0003900000 */
[----:B------:R-:W2:Y:S02]  /*4330*/  @!P0 SYNCS.PHASECHK.TRANS64 P0, [R0+URZ], R3 ;  /* 0x00000003000085a7 */ /* 0x000ea400080010ff */
[----:B--2---:R-:W-:Y:S05]  /*4340*/  @P0 BRA `(.L_x_83) ;  /* 0x0000000000200947 */ /* 0x004fea0003800000 */
.L_x_84:
[----:B--2---:R2:W4:Y:S02]  /*4350*/  SYNCS.PHASECHK.TRANS64.TRYWAIT P0, [R0+URZ], R3 ;  /* 0x00000003000075a7 */ /* 0x00452400080011ff */
[----:B----4-:R-:W-:Y:S05]  /*4360*/  @!P0 NANOSLEEP.SYNCS 0x989680 ;  /* 0x009896800000895d */ /* 0x010fea0003900000 */
[----:B------:R-:W4:Y:S02]  /*4370*/  @!P0 SYNCS.PHASECHK.TRANS64 P0, [R0+URZ], R3 ;  /* 0x00000003000085a7 */ /* 0x000f2400080010ff */
[----:B----4-:R-:W-:Y:S05]  /*4380*/  @!P0 BRA `(.L_x_84) ;  /* 0xfffffffc00f08947 */ /* 0x010fea000383ffff */
[----:B------:R-:W-:Y:S05]  /*4390*/  BRA `(.L_x_83) ;  /* 0x00000000000c7947 */ /* 0x000fea0003800000 */
.L_x_79:
[----:B------:R-:W-:-:S04]  /*43a0*/  UIADD3 UR4, UPT, UPT, UR26, 0x130, URZ ;  /* 0x000001301a047890 */ /* 0x000fc8000fffe0ff */
[----:B------:R-:W-:-:S09]  /*43b0*/  UPRMT UR4, UR45, 0x654, UR4 ;  /* 0x000006542d047896 */ /* 0x000fd20008000004 */
[----:B------:R-:W-:Y:S03]  /*43c0*/  SYNCS.ARRIVE.TRANS64.RED.A1T0 RZ, [UR4], RZ ;  /* 0x000000ffffff79a7 */ /* 0x000fe60008100404 */
.L_x_83:
[----:B-12---:R-:W-:Y:S01]  /*43d0*/  SHF.L.U32 R3, RZ, 0x1f, RZ ;  /* 0x0000001fff037819 */ /* 0x006fe200000006ff */
[----:B------:R-:W-:Y:S01]  /*43e0*/  UIADD3 UR4, UPT, UPT, UR26, 0x130, URZ ;  /* 0x000001301a047890 */ /* 0x000fe2000fffe0ff */
[----:B------:R-:W-:Y:S02]  /*43f0*/  PLOP3.LUT P0, PT, PT, PT, UP1, 0x80, 0x8 ;  /* 0x000000000008781c */ /* 0x000fe40003f0f018 */
[----:B------:R-:W1:Y:S02]  /*4400*/  SYNCS.PHASECHK.TRANS64.TRYWAIT P1, [UR26+0x130], R3 ;  /* 0x00013003ff0075a7 */ /* 0x000e64000802111a */
[----:B-1----:R-:W-:Y:S09]  /*4410*/  @!P1 BRA `(.L_x_85) ;  /* 0x0000005400c49947 */ /* 0x002ff20003800000 */
.L_x_165:
[----:B------:R-:W-:Y:S01]  /*4420*/  @!UP1 UPRMT UR4, UR45, 0x654, UR4 ;  /* 0x000006542d049896 */ /* 0x000fe20008000004 */
[----:B------:R-:W-:Y:S01]  /*4430*/  UMOV UR5, 0xffff ;  /* 0x0000ffff00057882 */ /* 0x000fe20000000000 */
[----:B------:R-:W-:-:S07]  /*4440*/  UMOV UR6, 0x1 ;  /* 0x0000000100067882 */ /* 0x000fce0000000000 */
[----:B------:R-:W-:Y:S01]  /*4450*/  @!P0 SYNCS.ARRIVE.TRANS64.RED.A1T0 RZ, [UR4], RZ ;  /* 0x000000ffffff89a7 */ /* 0x000fe20008100404 */
[----:B------:R-:W-:Y:S01]  /*4460*/  NOP ;  /* 0x0000000000007918 */ /* 0x000fe20000000000 */
[----:B-1----:R-:W1:Y:S01]  /*4470*/  LDS R0, [UR8+0x14] ;  /* 0x00001408ff007984 */ /* 0x002e620008000800 */
[----:B------:R-:W-:-:S04]  /*4480*/  ULOP3.LUT UR4, UR44, 0xffff, URZ, 0xc0, !UPT ;  /* 0x0000ffff2c047892 */ /* 0x000fc8000f8ec0ff */
[----:B------:R-:W-:-:S04]  /*4490*/  USHF.R.U32.HI UR4, URZ, 0x5, UR4 ;  /* 0x00000005ff047899 */ /* 0x000fc80008011604 */
[----:B------:R-:W-:Y:S02]  /*44a0*/  USHF.L.U32 UR5, UR5, UR4, URZ ;  /* 0x0000000405057299 */ /* 0x000fe400080006ff */
[----:B------:R-:W-:-:S04]  /*44b0*/  USHF.L.U32 UR4, UR6, UR4, URZ ;  /* 0x0000000406047299 */ /* 0x000fc800080006ff */
[----:B-1----:R-:W-:-:S04]  /*44c0*/  LOP3.LUT R0, R0, UR5, RZ, 0xc0, !PT ;  /* 0x0000000500007c12 */ /* 0x002fc8000f8ec0ff */
[----:B------:R-:W-:-:S13]  /*44d0*/  ISETP.NE.AND P0, PT, R0, UR5, PT ;  /* 0x0000000500007c0c */ /* 0x000fda000bf05270 */
[----:B------:R-:W-:Y:S05]  /*44e0*/  @P0 BRA `(.L_x_86) ;  /* 0x0000000000580947 */ /* 0x000fea0003800000 */
[----:B------:R-:W1:Y:S02]  /*44f0*/  LDS R0, [UR8+0x18] ;  /* 0x00001808ff007984 */ /* 0x000e640008000800 */
[----:B-1----:R-:W-:-:S04]  /*4500*/  LOP3.LUT R0, R0, UR4, RZ, 0xc0, !PT ;  /* 0x0000000400007c12 */ /* 0x002fc8000f8ec0ff */
[----:B------:R-:W-:-:S13]  /*4510*/  ISETP.NE.AND P0, PT, R0, UR4, PT ;  /* 0x0000000400007c0c */ /* 0x000fda000bf05270 */
[----:B------:R-:W-:Y:S05]  /*4520*/  @P0 BRA `(.L_x_87) ;  /* 0x00000000003c0947 */ /* 0x000fea0003800000 */
[----:B------:R-:W1:Y:S01]  /*4530*/  S2R R2, SR_LANEID ;  /* 0x0000000000027919 */ /* 0x000e620000000000 */
[----:B------:R-:W-:Y:S01]  /*4540*/  ULOP3.LUT UR5, URZ, UR5, URZ, 0x33, !UPT ;  /* 0x00000005ff057292 */ /* 0x000fe2000f8e33ff */
[----:B------:R-:W-:Y:S01]  /*4550*/  LOP3.LUT R4, RZ, UR4, RZ, 0x33, !PT ;  /* 0x00000004ff047c12 */ /* 0x000fe2000f8e33ff */
[----:B------:R-:W-:Y:S02]  /*4560*/  VOTEU.ANY UR4, UPT, PT ;  /* 0x0000000000047886 */ /* 0x000fe400038e0100 */
[----:B------:R-:W-:Y:S01]  /*4570*/  UFLO.U32 UR4, UR4 ;  /* 0x00000004000472bd */ /* 0x000fe200080e0000 */
[----:B------:R-:W2:Y:S01]  /*4580*/  REDUX UR6, R4 ;  /* 0x00000000040673c4 */ /* 0x000ea20000000000 */
[----:B------:R-:W-:-:S06]  /*4590*/  IMAD.U32 R0, RZ, RZ, UR5 ;  /* 0x00000005ff007e24 */ /* 0x000fcc000f8e00ff */
[----:B------:R4:W-:Y:S01]  /*45a0*/  UTCATOMSWS.AND URZ, UR5 ;  /* 0x0000000500ff79e3 */ /* 0x0009e20008000000 */
[----:B------:R-:W3:Y:S01]  /*45b0*/  REDUX UR7, R0 ;  /* 0x00000000000773c4 */ /* 0x000ee20000000000 */
[----:B-1----:R-:W-:Y:S01]  /*45c0*/  ISETP.EQ.U32.AND P0, PT, R2, UR4, PT ;  /* 0x0000000402007c0c */ /* 0x002fe2000bf02070 */
[----:B--2---:R-:W-:Y:S01]  /*45d0*/  IMAD.U32 R2, RZ, RZ, UR6 ;  /* 0x00000006ff027e24 */ /* 0x004fe2000f8e00ff */
[----:B---3--:R-:W-:-:S11]  /*45e0*/  MOV R3, UR7 ;  /* 0x0000000700037c02 */ /* 0x008fd60008000f00 */
[----:B------:R4:W-:Y:S04]  /*45f0*/  @P0 ATOMS.AND RZ, [UR8+0x14], R3 ;  /* 0x00001403ffff098c */ /* 0x0009e8000a800008 */
[----:B------:R4:W-:Y:S01]  /*4600*/  @P0 ATOMS.AND RZ, [UR8+0x18], R2 ;  /* 0x00001802ffff098c */ /* 0x0009e2000a800008 */
[----:B------:R-:W-:Y:S05]  /*4610*/  BRA `(.L_x_88) ;  /* 0x0000000000147947 */ /* 0x000fea0003800000 */
.L_x_87:
[----:B------:R-:W-:Y:S02]  /*4620*/  MOV R2, 0x4640 ;  /* 0x0000464000027802 */ /* 0x000fe40000000f00 */
[----:B---3-5:R-:W-:Y:S05]  /*4630*/  CALL.REL.NOINC `($__internal_0_$__cuda_sm10x_tcgen05_guardrail_trap_col_being_dealloced_not_returned_by_alloc) ;  /* 0x0000005800187944 */ /* 0x028fea0003c00000 */
[----:B------:R-:W-:Y:S05]  /*4640*/  BRA `(.L_x_88) ;  /* 0x0000000000087947 */ /* 0x000fea0003800000 */
.L_x_86:
[----:B------:R-:W-:Y:S02]  /*4650*/  MOV R2, 0x4670 ;  /* 0x0000467000027802 */ /* 0x000fe40000000f00 */
[----:B---3-5:R-:W-:Y:S05]  /*4660*/  CALL.REL.NOINC `($__internal_2_$__cuda_sm10x_tcgen05_guardrail_trap_unallocated_columns_being_dealloced) ;  /* 0x0000005800247944 */ /* 0x028fea0003c00000 */
.L_x_88:
[----:B------:R-:W-:Y:S01]  /*4670*/  NOP ;  /* 0x0000000000007918 */ /* 0x000fe20000000000 */
[----:B----4-:R-:W-:Y:S05]  /*4680*/  EXIT ;  /* 0x000000000000794d */ /* 0x010fea0003800000 */
.L_x_59:
[----:B------:R-:W-:-:S09]  /*4690*/  UISETP.NE.OR UP0, UPT, UR21, 0x3, !UP4 ;  /* 0x000000031500788c */ /* 0x000fd2000e705670 */
[----:B------:R-:W-:Y:S05]  /*46a0*/  BRA.U UP0, `(.L_x_89) ;  /* 0x0000000d00a47547 */ /* 0x000fea000b800000 */
[----:B------:R-:W2:Y:S01]  /*46b0*/  LDCU.64 UR4, c[0x0][0x888] ;  /* 0x00011100ff0477ac */ /* 0x000ea20008000a00 */
[----:B------:R-:W3:Y:S01]  /*46c0*/  LDC.64 R12, c[0x0][0x348] ;  /* 0x0000d200ff0c7b82 */ /* 0x000ee20000000a00 */
[----:B------:R-:W-:Y:S02]  /*46d0*/  HFMA2 R9, -RZ, RZ, 0, 0 ;  /* 0x00000000ff097431 */ /* 0x000fe400000001ff */
[----:B------:R-:W-:Y:S01]  /*46e0*/  IMAD.MOV.U32 R11, RZ, RZ, 0x1 ;  /* 0x00000001ff0b7424 */ /* 0x000fe200078e00ff */
[----:B------:R-:W4:Y:S01]  /*46f0*/  LDCU UR30, c[0x0][0x370] ;  /* 0x00006e00ff1e77ac */ /* 0x000f220008000800 */
[----:B------:R-:W-:Y:S01]  /*4700*/  IMAD.MOV.U32 R10, RZ, RZ, RZ ;  /* 0x000000ffff0a7224 */ /* 0x000fe200078e00ff */
[----:B------:R-:W-:Y:S01]  /*4710*/  MOV R3, 0x2000 ;  /* 0x0000200000037802 */ /* 0x000fe20000000f00 */
[----:B------:R-:W4:Y:S01]  /*4720*/  LDCU.128 UR44, c[0x0][0xb10] ;  /* 0x00016200ff2c77ac */ /* 0x000f220008000c00 */
[----:B------:R-:W1:Y:S01]  /*4730*/  LDCU UR27, c[0x0][0x374] ;  /* 0x00006e80ff1b77ac */ /* 0x000e620008000800 */
[----:B------:R-:W1:Y:S01]  /*4740*/  LDCU.64 UR28, c[0x0][0x890] ;  /* 0x00011200ff1c77ac */ /* 0x000e620008000a00 */
[----:B------:R-:W1:Y:S01]  /*4750*/  LDCU UR15, c[0x0][0xb0c] ;  /* 0x00016180ff0f77ac */ /* 0x000e620008000800 */
[----:B--2---:R-:W-:Y:S01]  /*4760*/  UISETP.NE.U32.AND UP0, UPT, UR4, URZ, UPT ;  /* 0x000000ff0400728c */ /* 0x004fe2000bf05070 */
[----:B------:R-:W2:Y:S01]  /*4770*/  LDCU UR38, c[0x0][0xb20] ;  /* 0x00016400ff2677ac */ /* 0x000ea20008000800 */
[----:B------:R-:W2:Y:S01]  /*4780*/  LDCU UR4, c[0x0][0xb30] ;  /* 0x00016600ff0477ac */ /* 0x000ea20008000800 */
[----:B------:R-:W-:Y:S01]  /*4790*/  UMOV UR21, 0x400 ;  /* 0x0000040000157882 */ /* 0x000fe20000000000 */
[----:B----4-:R-:W-:-:S02]  /*47a0*/  UIMAD.WIDE.U32 UR6, UR30, UR44, URZ ;  /* 0x0000002c1e0672a5 */ /* 0x010fc4000f8e00ff */
[----:B-1----:R-:W-:Y:S02]  /*47b0*/  UIMAD.WIDE.U32 UR8, UR27, UR47, URZ ;  /* 0x0000002f1b0872a5 */ /* 0x002fe4000f8e00ff */
[----:B------:R-:W-:Y:S02]  /*47c0*/  ULEA UR21, UR48, UR21, 0x18 ;  /* 0x0000001530157291 */ /* 0x000fe4000f8ec0ff */
[----:B------:R-:W-:Y:S02]  /*47d0*/  UISETP.NE.U32.AND UP6, UPT, UR28, URZ, UPT ;  /* 0x000000ff1c00728c */ /* 0x000fe4000bfc5070 */
[----:B------:R-:W-:Y:S02]  /*47e0*/  UIADD3 UR31, UPT, UPT, UR21, 0x88, URZ ;  /* 0x00000088151f7890 */ /* 0x000fe4000fffe0ff */
[----:B------:R-:W-:Y:S02]  /*47f0*/  UIADD3 UR17, UPT, UPT, UR21, 0x80, URZ ;  /* 0x0000008015117890 */ /* 0x000fe4000fffe0ff */
[----:B------:R-:W-:-:S02]  /*4800*/  UISETP.NE.AND.EX UP5, UPT, UR5, URZ, UPT, UP0 ;  /* 0x000000ff0500728c */ /* 0x000fc4000bfa5300 */
[----:B------:R-:W-:Y:S01]  /*4810*/  UISETP.NE.AND UP0, UPT, UR42, 0x1, UPT ;  /* 0x000000012a00788c */ /* 0x000fe2000bf05270 */
[----:B------:R-:W-:Y:S01]  /*4820*/  UMOV UR35, UR7 ;  /* 0x0000000700237c82 */ /* 0x000fe20008000000 */
[----:B------:R-:W-:Y:S01]  /*4830*/  UMOV UR34, UR9 ;  /* 0x0000000900227c82 */ /* 0x000fe20008000000 */
[----:B------:R-:W-:Y:S02]  /*4840*/  UISETP.NE.AND UP0, UPT, UR15, 0x1, UPT ;  /* 0x000000010f00788c */ /* 0x000fe4000bf05270 */
[----:B------:R-:W-:Y:S02]  /*4850*/  UPLOP3.LUT UP4, UPT, UPT, UPT, UPT, 0x40, 0x4 ;  /* 0x000000000004789c */ /* 0x000fe40003f8e870 */
[----:B------:R-:W-:Y:S01]  /*4860*/  UISETP.GE.AND UP2, UPT, UR42, 0x1, UPT ;  /* 0x000000012a00788c */ /* 0x000fe2000bf46270 */
[----:B------:R-:W1:Y:S01]  /*4870*/  LDCU.64 UR22, c[0x0][0xb28] ;  /* 0x00016500ff1677ac */ /* 0x000e620008000a00 */
[----:B------:R-:W-:Y:S02]  /*4880*/  UISETP.NE.AND.EX UP6, UPT, UR29, URZ, UPT, UP6 ;  /* 0x000000ff1d00728c */ /* 0x000fe4000bfc5360 */
[----:B------:R-:W-:-:S02]  /*4890*/  UPRMT UR31, UR48, 0x654, UR31 ;  /* 0x00000654301f7896 */ /* 0x000fc4000800001f */
[----:B------:R-:W-:Y:S02]  /*48a0*/  UPRMT UR33, UR48, 0x654, UR17 ;  /* 0x0000065430217896 */ /* 0x000fe40008000011 */
[----:B------:R-:W-:Y:S02]  /*48b0*/  USHF.R.U32.HI UR35, URZ, UR45, UR35 ;  /* 0x0000002dff237299 */ /* 0x000fe40008011623 */
[----:B--2---:R-:W-:Y:S02]  /*48c0*/  USHF.R.U32.HI UR34, URZ, UR38, UR34 ;  /* 0x00000026ff227299 */ /* 0x004fe40008011622 */
[----:B------:R-:W-:Y:S02]  /*48d0*/  UISETP.NE.AND UP0, UPT, UR46, 0x1, UPT ;  /* 0x000000012e00788c */ /* 0x000fe4000bf05270 */
[----:B---3--:R-:W-:-:S11]  /*48e0*/  UISETP.NE.AND UP3, UPT, UR4, 0x1, UPT ;  /* 0x000000010400788c */ /* 0x008fd6000bf65270 */
.L_x_98:
[C---:B------:R-:W-:Y:S02]  /*48f0*/  LEA R8, R10.reuse, UR21, 0x3 ;  /* 0x000000150a087c11 */ /* 0x040fe4000f8e18ff */
[----:B------:R-:W-:Y:S02]  /*4900*/  SHF.L.U32 R5, R9, 0x1f, RZ ;  /* 0x0000001f09057819 */ /* 0x000fe400000006ff */
[----:B------:R-:W-:Y:S02]  /*4910*/  LEA R6, R10, UR21, 0x4 ;  /* 0x000000150a067c11 */ /* 0x000fe4000f8e20ff */
[----:B--2---:R-:W2:Y:S02]  /*4920*/  SYNCS.PHASECHK.TRANS64.TRYWAIT P0, [R8+URZ+0xb0], R5 ;  /* 0x0000b005080075a7 */ /* 0x004ea400080011ff */
[----:B--2---:R-:W-:Y:S05]  /*4930*/  @!P0 BRA `(.L_x_90) ;  /* 0x0000005000948947 */ /* 0x004fea0003800000 */
.L_x_166:
[----:B--2---:R-:W2:Y:S01]  /*4940*/  LDS.128 R4, [R6+0x140] ;  /* 0x0001400006047984 */ /* 0x004ea20000000c00 */
[----:B------:R-:W-:Y:S01]  /*4950*/  UISETP.GE.AND UP0, UPT, UR42, 0x1, UPT ;  /* 0x000000012a00788c */ /* 0x000fe2000bf06270 */
[----:B------:R-:W-:Y:S01]  /*4960*/  @!PT LDS RZ, [RZ] ;  /* 0x00000000fffff984 */ /* 0x000fe20000000800 */
[----:B------:R-:W-:Y:S01]  /*4970*/  @!PT LDS RZ, [RZ] ;  /* 0x00000000fffff984 */ /* 0x000fe20000000800 */
[----:B------:R-:W-:Y:S01]  /*4980*/  @!PT LDS RZ, [RZ] ;  /* 0x00000000fffff984 */ /* 0x000fe20000000800 */
[----:B------:R-:W-:Y:S01]  /*4990*/  @!PT LDS RZ, [RZ] ;  /* 0x00000000fffff984 */ /* 0x000fe20000000800 */
[----:B------:R3:W-:Y:S06]  /*49a0*/  MEMBAR.ALL.CTA ;  /* 0x0000000000007992 */ /* 0x0007ec0000008000 */
[----:B---3--:R-:W3:Y:S01]  /*49b0*/  FENCE.VIEW.ASYNC.S ;  /* 0x00000000000073c6 */ /* 0x008ee20000000000 */
[----:B--2---:R-:W-:Y:S11]  /*49c0*/  LOP3.LUT P0, RZ, R6, 0x1, RZ, 0xc0, !PT ;  /* 0x0000000106ff7812 */ /* 0x004ff6000780c0ff */
[----:B------:R-:W-:Y:S02]  /*49d0*/  @!UPT UIADD3 URZ, UPT, UPT, URZ, URZ, URZ ;  /* 0x000000fffffff290 */ /* 0x000fe4000fffe0ff */
[----:B---3--:R-:W-:Y:S01]  /*49e0*/  VOTEU.ANY UP2, P0 ;  /* 0x0000000000ff7886 */ /* 0x008fe20000040100 */
[----:B------:R-:W-:Y:S11]  /*49f0*/  PLOP3.LUT P0, PT, PT, PT, UP2, 0x80, 0x8 ;  /* 0x000000000008781c */ /* 0x000ff60003f0f028 */
[----:B------:R-:W-:Y:S02]  /*4a00*/  @!UPT UIADD3 URZ, UPT, UPT, URZ, URZ, URZ ;  /* 0x000000fffffff290 */ /* 0x000fe4000fffe0ff */
[----:B------:R-:W-:Y:S02]  /*4a10*/  @P0 SHF.R.U32.HI R0, RZ, 0x10, R5 ;  /* 0x00000010ff000819 */ /* 0x000fe40000011605 */
[----:B------:R-:W-:Y:S02]  /*4a20*/  @P0 MOV R2, R4 ;  /* 0x0000000400020202 */ /* 0x000fe40000000f00 */
[----:B------:R-:W-:Y:S01]  /*4a30*/  @P0 R2UR UR4, R0 ;  /* 0x00000000000402ca */ /* 0x000fe200000e0000 */
[----:B------:R-:W-:Y:S01]  /*4a40*/  VIADD R0, R8, 0xc0 ;  /* 0x000000c008007836 */ /* 0x000fe20000000000 */
[----:B------:R-:W-:Y:S02]  /*4a50*/  @P0 LOP3.LUT R4, R5, 0xffff, RZ, 0xc0, !PT ;  /* 0x0000ffff05040812 */ /* 0x000fe400078ec0ff */
[----:B------:R-:W-:Y:S02]  /*4a60*/  @P0 R2UR UR6, R2 ;  /* 0x00000000020602ca */ /* 0x000fe400000e0000 */
[----:B------:R-:W-:Y:S02]  /*4a70*/  PRMT R0, RZ, 0x654, R0 ;  /* 0x00000654ff007816 */ /* 0x000fe40000000000 */
[----:B------:R-:W-:Y:S02]  /*4a80*/  @P0 R2UR UR5, R4 ;  /* 0x00000000040502ca */ /* 0x000fe400000e0000 */
[----:B------:R2:W-:Y:S03]  /*4a90*/  SYNCS.ARRIVE.TRANS64.RED.A1T0 RZ, [R0+URZ], RZ ;  /* 0x000000ff00ff79a7 */ /* 0x0005e600081004ff */
[----:B------:R-:W-:Y:S04]  /*4aa0*/  @UP2 UMOV UR26, UR4 ;  /* 0x00000004001a2c82 */ /* 0x000fe80008000000 */
[----:B------:R-:W-:Y:S04]  /*4ab0*/  @UP2 UMOV UR14, UR6 ;  /* 0x00000006000e2c82 */ /* 0x000fe80008000000 */
[----:B------:R-:W-:Y:S01]  /*4ac0*/  @UP2 UMOV UR13, UR5 ;  /* 0x00000005000d2c82 */ /* 0x000fe20008000000 */
[----:B------:R-:W-:Y:S05]  /*4ad0*/  BRA.U !UP0, `(.L_x_91) ;  /* 0x0000000108c07547 */ /* 0x000fea000b800000 */
[----:B------:R-:W-:Y:S02]  /*4ae0*/  UIMAD.WIDE.U32 UR8, UR13, UR47, URZ ;  /* 0x0000002f0d0872a5 */ /* 0x000fe4000f8e00ff */
[----:B------:R-:W-:Y:S02]  /*4af0*/  UP2UR UR12, UPR, URZ, 0x4 ;  /* 0x00000004ff0c7883 */ /* 0x000fe40008000000 */
[----:B------:R-:W-:Y:S02]  /*4b00*/  UISETP.NE.AND UP2, UPT, UR46, 0x1, UPT ;  /* 0x000000012e00788c */ /* 0x000fe4000bf45270 */
[----:B------:R-:W-:Y:S02]  /*4b10*/  UIMAD.WIDE.U32 UR10, UR14, UR44, URZ ;  /* 0x0000002c0e0a72a5 */ /* 0x000fe4000f8e00ff */
[----:B------:R-:W-:Y:S02]  /*4b20*/  USEL UR4, UR27, UR34, !UP2 ;  /* 0x000000221b047287 */ /* 0x000fe4000d000000 */
[----:B------:R-:W-:Y:S02]  /*4b30*/  UISETP.NE.AND UP0, UPT, UR15, 0x1, UPT ;  /* 0x000000010f00788c */ /* 0x000fe4000bf05270 */
[----:B------:R-:W-:Y:S02]  /*4b40*/  UP2UR UR16, UPR, URZ, 0x2 ;  /* 0x00000002ff107883 */ /* 0x000fe40008000000 */
[----:B------:R-:W-:Y:S02]  /*4b50*/  UISETP.NE.AND UP1, UPT, UR42, 0x1, UPT ;  /* 0x000000012a00788c */ /* 0x000fe4000bf25270 */
[----:B-1----:R-:W-:Y:S02]  /*4b60*/  UIMAD.WIDE.U32 UR18, UR4, UR22, URZ ;  /* 0x00000016041272a5 */ /* 0x002fe4000f8e00ff */
[----:B------:R-:W-:Y:S01]  /*4b70*/  USEL UR7, UR30, UR35, !UP0 ;  /* 0x000000231e077287 */ /* 0x000fe2000c000000 */
[----:B------:R-:W-:Y:S02]  /*4b80*/  UMOV UR5, UR9 ;  /* 0x0000000900057c82 */ /* 0x000fe40008000000 */
[----:B------:R-:W-:Y:S02]  /*4b90*/  USHF.R.U32.HI UR6, URZ, UR38, UR5 ;  /* 0x00000026ff067299 */ /* 0x000fe40008011605 */
[----:B------:R-:W-:Y:S02]  /*4ba0*/  UIMAD.WIDE.U32 UR24, UR7, UR22, URZ ;  /* 0x00000016071872a5 */ /* 0x000fe4000f8e00ff */
[----:B------:R-:W-:Y:S02]  /*4bb0*/  USEL UR6, UR13, UR6, !UP2 ;  /* 0x000000060d067287 */ /* 0x000fe4000d000000 */
[----:B------:R-:W-:Y:S01]  /*4bc0*/  UISETP.NE.AND UP2, UPT, UR12, URZ, UPT ;  /* 0x000000ff0c00728c */ /* 0x000fe2000bf45270 */
[----:B------:R-:W-:Y:S01]  /*4bd0*/  UMOV UR5, UR11 ;  /* 0x0000000b00057c82 */ /* 0x000fe20008000000 */
[----:B------:R-:W-:Y:S02]  /*4be0*/  UIMAD.WIDE.U32 UR10, UR6, UR22, URZ ;  /* 0x00000016060a72a5 */ /* 0x000fe4000f8e00ff */
[----:B------:R-:W-:Y:S03]  /*4bf0*/  USHF.R.U32.HI UR8, URZ, UR45, UR5 ;  /* 0x0000002dff087299 */ /* 0x000fe60008011605 */
[----:B------:R-:W-:Y:S02]  /*4c00*/  UMOV UR5, UR19 ;  /* 0x0000001300057c82 */ /* 0x000fe40008000000 */
[----:B------:R-:W-:Y:S03]  /*4c10*/  @UP1 USHF.R.U32.HI UR4, URZ, UR23, UR5 ;  /* 0x00000017ff041299 */ /* 0x000fe60008011605 */
[----:B------:R-:W-:Y:S01]  /*4c20*/  UMOV UR5, UR25 ;  /* 0x0000001900057c82 */ /* 0x000fe20008000000 */
[----:B------:R-:W-:Y:S02]  /*4c30*/  UIMAD UR4, UR42, UR4, URZ ;  /* 0x000000042a0472a4 */ /* 0x000fe4000f8e02ff */
[----:B------:R-:W-:Y:S02]  /*4c40*/  @UP1 USHF.R.U32.HI UR7, URZ, UR23, UR5 ;  /* 0x00000017ff071299 */ /* 0x000fe40008011605 */
[----:B------:R-:W-:Y:S02]  /*4c50*/  USEL UR5, UR14, UR8, !UP0 ;  /* 0x000000080e057287 */ /* 0x000fe4000c000000 */
[----:B------:R-:W-:Y:S02]  /*4c60*/  UIMAD UR8, UR42, UR7, URZ ;  /* 0x000000072a0872a4 */ /* 0x000fe4000f8e02ff */
[----:B------:R-:W-:Y:S03]  /*4c70*/  UISETP.GE.AND UP0, UPT, UR6, UR4, UPT ;  /* 0x000000040600728c */ /* 0x000fe6000bf06270 */
[----:B------:R-:W-:Y:S01]  /*4c80*/  UMOV UR4, UR11 ;  /* 0x0000000b00047c82 */ /* 0x000fe20008000000 */
[----:B------:R-:W-:Y:S02]  /*4c90*/  UISETP.GE.OR UP0, UPT, UR5, UR8, UP0 ;  /* 0x000000080500728c */ /* 0x000fe40008706670 */
[----:B------:R-:W-:Y:S02]  /*4ca0*/  USHF.R.U32.HI UR4, URZ, UR23, UR4 ;  /* 0x00000017ff047299 */ /* 0x000fe40008011604 */
[----:B------:R-:W-:Y:S02]  /*4cb0*/  UIMAD.WIDE.U32 UR8, UR5, UR22, URZ ;  /* 0x00000016050872a5 */ /* 0x000fe4000f8e00ff */
[----:B------:R-:W-:Y:S04]  /*4cc0*/  USEL UR10, UR6, UR4, !UP1 ;  /* 0x00000004060a7287 */ /* 0x000fe8000c800000 */
[----:B------:R-:W-:Y:S01]  /*4cd0*/  UIADD3 UR11, UPT, UPT, -UR10, URZ, URZ ;  /* 0x000000ff0a0b7290 */ /* 0x000fe2000fffe1ff */
[----:B------:R-:W-:Y:S02]  /*4ce0*/  @!UP0 UMOV UR4, UR9 ;  /* 0x0000000900048c82 */ /* 0x000fe40008000000 */
[----:B------:R-:W-:Y:S02]  /*4cf0*/  @!UP0 USHF.R.U32.HI UR4, URZ, UR23, UR4 ;  /* 0x00000017ff048299 */ /* 0x000fe40008011604 */
[----:B------:R-:W-:Y:S02]  /*4d00*/  UIMAD UR8, UR42, UR11, UR6 ;  /* 0x0000000b2a0872a4 */ /* 0x000fe4000f8e0206 */
[----:B------:R-:W-:Y:S02]  /*4d10*/  @!UP0 USEL UR4, UR5, UR4, !UP1 ;  /* 0x0000000405048287 */ /* 0x000fe4000c800000 */
[----:B------:R-:W-:Y:S02]  /*4d20*/  UISETP.NE.AND UP1, UPT, UR16, URZ, UPT ;  /* 0x000000ff1000728c */ /* 0x000fe4000bf25270 */
[----:B------:R-:W-:Y:S02]  /*4d30*/  @!UP0 UIMAD UR8, UR7, UR8, UR4 ;  /* 0x00000008070882a4 */ /* 0x000fe4000f8e0204 */
[----:B------:R-:W-:Y:S02]  /*4d40*/  @!UP0 UIADD3 UR9, UPT, UPT, UR10, -UR4, URZ ;  /* 0x800000040a098290 */ /* 0x000fe4000fffe0ff */
[----:B------:R-:W-:Y:S02]  /*4d50*/  UIADD3 UR4, UPT, UPT, -UR5, URZ, URZ ;  /* 0x000000ff05047290 */ /* 0x000fe4000fffe1ff */
[----:B------:R-:W-:Y:S02]  /*4d60*/  UIADD3 UR7, UPT, UPT, -UR6, URZ, URZ ;  /* 0x000000ff06077290 */ /* 0x000fe4000fffe1ff */
[----:B------:R-:W-:Y:S02]  /*4d70*/  @!UP0 UIMAD UR6, UR9, UR42, UR5 ;  /* 0x0000002a090682a4 */ /* 0x000fe4000f8e0205 */
[----:B------:R-:W-:Y:S02]  /*4d80*/  UIMAD UR14, UR15, UR4, UR14 ;  /* 0x000000040f0e72a4 */ /* 0x000fe4000f8e020e */
[----:B------:R-:W-:Y:S01]  /*4d90*/  UIMAD UR13, UR46, UR7, UR13 ;  /* 0x000000072e0d72a4 */ /* 0x000fe2000f8e020d */
[----:B------:R-:W-:Y:S02]  /*4da0*/  @!UP0 UMOV UR5, UR8 ;  /* 0x0000000800058c82 */ /* 0x000fe40008000000 */
[----:B------:R-:W-:Y:S02]  /*4db0*/  UIMAD UR14, UR5, UR15, UR14 ;  /* 0x0000000f050e72a4 */ /* 0x000fe4000f8e020e */
[----:B------:R-:W-:Y:S11]  /*4dc0*/  UIMAD UR13, UR6, UR46, UR13 ;  /* 0x0000002e060d72a4 */ /* 0x000ff6000f8e020d */
[----:B------:R-:W-:Y:S01]  /*4dd0*/  @!UPT UIADD3 URZ, UPT, UPT, URZ, URZ, URZ ;  /* 0x000000fffffff290 */ /* 0x000fe2000fffe0ff */
.L_x_91:
[----:B------:R-:W3:Y:S01]  /*4de0*/  @!UP3 LDCU.128 UR8, c[0x0][0xb10] ;  /* 0x00016200ff08b7ac */ /* 0x000ee20008000c00 */
[----:B------:R-:W-:Y:S02]  /*4df0*/  ISETP.NE.U32.AND P0, PT, RZ, UR28, PT ;  /* 0x0000001cff007c0c */ /* 0x000fe4000bf05070 */
[----:B------:R-:W-:Y:S02]  /*4e00*/  SHF.L.U32 R4, R11, 0x1f, RZ ;  /* 0x0000001f0b047819 */ /* 0x000fe400000006ff */
[----:B------:R-:W-:Y:S01]  /*4e10*/  ISETP.NE.AND.EX P0, PT, RZ, UR29, PT, P0 ;  /* 0x0000001dff007c0c */ /* 0x000fe2000bf05300 */
[----:B------:R-:W4:Y:S01]  /*4e20*/  @!UP3 LDCU UR5, c[0x0][0xb0c] ;  /* 0x00016180ff05b7ac */ /* 0x000f220008000800 */
[----:B------:R-:W-:Y:S02]  /*4e30*/  USHF.L.U32 UR19, UR20, 0x7, URZ ;  /* 0x0000000714137899 */ /* 0x000fe400080006ff */
[----:B------:R-:W-:Y:S02]  /*4e40*/  USHF.L.U32 UR18, UR32, 0x7, URZ ;  /* 0x0000000720127899 */ /* 0x000fe400080006ff */
[----:B---3--:R-:W-:Y:S07]  /*4e50*/  UIMAD.WIDE.U32 UR6, UR14, UR8, URZ ;  /* 0x000000080e0672a5 */ /* 0x008fee000f8e00ff */
[----:B------:R-:W-:Y:S01]  /*4e60*/  @!UP3 UMOV UR4, UR7 ;  /* 0x000000070004bc82 */ /* 0x000fe20008000000 */
[----:B----4-:R-:W-:Y:S02]  /*4e70*/  @!UP3 UISETP.NE.AND UP0, UPT, UR5, 0x1, UPT ;  /* 0x000000010500b88c */ /* 0x010fe4000bf05270 */
[----:B------:R-:W-:Y:S02]  /*4e80*/  @!UP3 USHF.R.U32.HI UR4, URZ, UR9, UR4 ;  /* 0x00000009ff04b299 */ /* 0x000fe40008011604 */
[----:B------:R-:W-:Y:S02]  /*4e90*/  UIMAD.WIDE.U32 UR6, UR13, UR11, URZ ;  /* 0x0000000b0d0672a5 */ /* 0x000fe4000f8e00ff */
[----:B------:R-:W-:Y:S02]  /*4ea0*/  @!UP3 USEL UR8, UR14, UR4, !UP0 ;  /* 0x000000040e08b287 */ /* 0x000fe4000c000000 */
[----:B------:R-:W-:Y:S03]  /*4eb0*/  @!UP3 UISETP.NE.AND UP0, UPT, UR10, 0x1, UPT ;  /* 0x000000010a00b88c */ /* 0x000fe6000bf05270 */
[----:B------:R-:W-:Y:S02]  /*4ec0*/  @!UP3 UMOV UR6, UR7 ;  /* 0x000000070006bc82 */ /* 0x000fe40008000000 */
[----:B------:R-:W3:Y:S02]  /*4ed0*/  @!UP3 LDCU UR4, c[0x0][0xb20] ;  /* 0x00016400ff04b7ac */ /* 0x000ee40008000800 */
[----:B---3--:R-:W-:Y:S04]  /*4ee0*/  @!UP3 USHF.R.U32.HI UR6, URZ, UR4, UR6 ;  /* 0x00000004ff06b299 */ /* 0x008fe80008011606 */
[----:B------:R-:W-:Y:S04]  /*4ef0*/  @!UP3 USEL UR6, UR13, UR6, !UP0 ;  /* 0x000000060d06b287 */ /* 0x000fe8000c000000 */
[----:B------:R-:W-:Y:S02]  /*4f00*/  @!UP3 UIADD3 UR4, UPT, UPT, -UR8, UR6, URZ ;  /* 0x000000060804b290 */ /* 0x000fe4000fffe1ff */
[----:B------:R-:W-:Y:S02]  /*4f10*/  @!UP3 UIADD3 UR6, UPT, UPT, UR8, -UR6, URZ ;  /* 0x800000060806b290 */ /* 0x000fe4000fffe0ff */
[----:B------:R-:W-:Y:S02]  /*4f20*/  @!UP3 UIMAD UR14, UR4, UR5, UR14 ;  /* 0x00000005040eb2a4 */ /* 0x000fe4000f8e020e */
[----:B------:R-:W-:Y:S01]  /*4f30*/  @!UP3 UIMAD UR13, UR6, UR10, UR13 ;  /* 0x0000000a060db2a4 */ /* 0x000fe2000f8e020d */
[----:B------:R-:W-:Y:S11]  /*4f40*/  BRA.U UP4, `(.L_x_92) ;  /* 0x0000000104107547 */ /* 0x000ff6000b800000 */
[----:B--2---:R-:W-:Y:S04]  /*4f50*/  MOV R0, UR37 ;  /* 0x0000002500007c02 */ /* 0x004fe80008000f00 */
[----:B------:R-:W-:Y:S04]  /*4f60*/  SHF.L.U32 R5, R0, 0x1f, RZ ;  /* 0x0000001f00057819 */ /* 0x000fe800000006ff */
[----:B------:R-:W2:Y:S02]  /*4f70*/  SYNCS.PHASECHK.TRANS64.TRYWAIT P1, [UR21+0xa8], R5 ;  /* 0x0000a805ff0075a7 */ /* 0x000ea40008021115 */
[----:B--2---:R-:W-:Y:S05]  /*4f80*/  @!P1 BRA `(.L_x_93) ;  /* 0x0000004c00149947 */ /* 0x004fea0003800000 */
.L_x_92:
[----:B------:R-:W-:Y:S05]  /*4f90*/  BRA.U !UP6, `(.L_x_94) ;  /* 0x000000010e387547 */ /* 0x000fea000b800000 */
[----:B------:R-:W-:Y:S01]  /*4fa0*/  UPLOP3.LUT UP1, UPT, UPT, UPT, UP5, 0x80, 0x8 ;  /* 0x000000000008789c */ /* 0x000fe20003f2f050 */
[----:B--2---:R-:W-:Y:S01]  /*4fb0*/  HFMA2 R0, -RZ, RZ, 0, 5.9604644775390625e-08 ;  /* 0x00000001ff007431 */ /* 0x004fe200000001ff */
[----:B------:R-:W2:Y:S01]  /*4fc0*/  LDCU.64 UR8, c[0x0][0x358] ;  /* 0x00006b00ff0877ac */ /* 0x000ea20008000a00 */
[----:B------:R-:W-:Y:S03]  /*4fd0*/  IMAD.MOV.U32 R158, RZ, RZ, 0x1 ;  /* 0x00000001ff9e7424 */ /* 0x000fe600078e00ff */
[----:B------:R-:W-:Y:S05]  /*4fe0*/  PLOP3.LUT P1, PT, PT, PT, UP1, 0x80, 0x8 ;  /* 0x000000000008781c */ /* 0x000fea0003f2f018 */
[----:B------:R-:W3:Y:S01]  /*4ff0*/  @UP1 LDCU.64 UR4, c[0x0][0x888] ;  /* 0x00011100ff0417ac */ /* 0x000ee20008000a00 */
[----:B------:R-:W-:Y:S07]  /*5000*/  @UP1 UIMAD UR6, UR36, UR28, URZ ;  /* 0x0000001c240612a4 */ /* 0x000fee000f8e02ff */
[----:B------:R-:W-:Y:S01]  /*5010*/  @!P1 PRMT R158, R0, 0x7610, R158 ;  /* 0x00007610009e9816 */ /* 0x000fe2000000009e */
[----:B---3--:R-:W-:Y:S06]  /*5020*/  @UP1 UIMAD.WIDE UR4, UR6, 0x4, UR4 ;  /* 0x00000004060418a5 */ /* 0x008fec000f8e0204 */
[----:B------:R-:W-:Y:S01]  /*5030*/  IMAD.U32 R6, RZ, RZ, UR4 ;  /* 0x00000004ff067e24 */ /* 0x000fe2000f8e00ff */
[----:B------:R-:W-:Y:S04]  /*5040*/  MOV R7, UR5 ;  /* 0x0000000500077c02 */ /* 0x000fe80008000f00 */
[----:B------:R-:W3:Y:S01]  /*5050*/  @!UP1 LDCU UR4, c[0x0][0x880] ;  /* 0x00011000ff0497ac */ /* 0x000ee20008000800 */
[----:B--2--5:R4:W5:Y:S02]  /*5060*/  @P1 LDG.E R73, desc[UR8][R6.64] ;  /* 0x0000000806491981 */ /* 0x024964000c1e1900 */
[----:B---34-:R-:W-:Y:S07]  /*5070*/  @!P1 IMAD.U32 R73, RZ, RZ, UR4 ;  /* 0x00000004ff499e24 */ /* 0x018fee000f8e00ff */
.L_x_94:
[----:B-----5:R-:W-:Y:S01]  /*5080*/  @!P0 FSETP.EQ.AND P2, PT, R73, RZ, PT ;  /* 0x000000ff4900820b */ /* 0x020fe20003f42000 */
[----:B------:R-:W-:Y:S01]  /*5090*/  @!UPT UIADD3 URZ, UPT, UPT, URZ, URZ, URZ ;  /* 0x000000fffffff290 */ /* 0x000fe2000fffe0ff */
[----:B------:R-:W-:Y:S11]  /*50a0*/  @!P0 BRA `(.L_x_95) ;  /* 0x0000000000148947 */ /* 0x000ff60003800000 */
[----:B------:R-:W-:Y:S02]  /*50b0*/  LOP3.LUT P0, RZ, R158, 0xff, RZ, 0xc0, !PT ;  /* 0x000000ff9eff7812 */ /* 0x000fe4000780c0ff */
[----:B------:R-:W-:Y:S04]  /*50c0*/  PLOP3.LUT P2, PT, PT, PT, UP1, 0x80, 0x8 ;  /* 0x000000000008781c */ /* 0x000fe80003f4f018 */
[----:B------:R-:W-:Y:S07]  /*50d0*/  PLOP3.LUT P2, PT, P2, PT, PT, 0x8, 0x80 ;  /* 0x000000000080781c */ /* 0x000fee000174e170 */
[----:B------:R-:W-:Y:S11]  /*50e0*/  @P0 FSETP.EQ.AND P2, PT, R73, RZ, PT ;  /* 0x000000ff4900020b */ /* 0x000ff60003f42000 */
[----:B------:R-:W-:Y:S02]  /*50f0*/  @!UPT UIADD3 URZ, UPT, UPT, URZ, URZ, URZ ;  /* 0x000000fffffff290 */ /* 0x000fe4000fffe0ff */
.L_x_95:
[----:B------:R-:W3:Y:S01]  /*5100*/  SYNCS.PHASECHK.TRANS64.TRYWAIT P0, [UR21+0x90], R4 ;  /* 0x00009004ff0075a7 */ /* 0x000ee20008001115 */
[----:B------:R-:W-:Y:S04]  /*5110*/  ELECT P1, URZ, PT ;  /* 0x0000000000ff782f */ /* 0x000fe80003820000 */
[----:B------:R-:W-:Y:S01]  /*5120*/  PLOP3.LUT P1, PT, P2, P1, PT, 0xf2, 0x2f ;  /* 0x00000000002f781c */ /* 0x000fe20001723e72 */
[----:B------:R-:W-:Y:S01]  /*5130*/  @!UPT UIADD3 URZ, UPT, UPT, URZ, URZ, URZ ;  /* 0x000000fffffff290 */ /* 0x000fe2000fffe0ff */
[----:B---3--:R-:W-:Y:S11]  /*5140*/  @!P0 BRA `(.L_x_96) ;  /* 0x0000004800bc8947 */ /* 0x008ff60003800000 */
.L_x_169:
[----:B------:R-:W-:Y:S01]  /*5150*/  @!P1 IADD3 R2, P0, PT, R12, 0x580, RZ ;  /* 0x000005800c029810 */ /* 0x000fe20007f1e0ff */
[----:B------:R-:W-:Y:S01]  /*5160*/  VOTEU.ALL UP0, P1 ;  /* 0x0000000000ff7886 */ /* 0x000fe20000800000 */
[----:B------:R-:W-:Y:S01]  /*5170*/  UMOV UR6, 0x0 ;  /* 0x0000000000067882 */ /* 0x000fe20000000000 */
[----:B------:R-:W-:Y:S01]  /*5180*/  UMOV UR7, 0x10000000 ;  /* 0x1000000000077882 */ /* 0x000fe20000000000 */
[----:B------:R-:W-:Y:S01]  /*5190*/  @!P1 R2UR UR5, R2 ;  /* 0x00000000020592ca */ /* 0x000fe200000e0000 */
[----:B--2---:R-:W-:Y:S01]  /*51a0*/  @!P1 IMAD.X R0, RZ, RZ, R13, P0 ;  /* 0x000000ffff009224 */ /* 0x004fe200000e060d */
[----:B------:R-:W-:Y:S01]  /*51b0*/  @!UP0 UIADD3 UR16, UPT, UPT, UR21, 0x200, URZ ;  /* 0x0000020015108890 */ /* 0x000fe2000fffe0ff */
[----:B------:R-:W-:Y:S01]  /*51c0*/  VIADD R10, R10, 0x1 ;  /* 0x000000010a0a7836 */ /* 0x000fe20000000000 */
[----:B------:R-:W-:Y:S01]  /*51d0*/  VOTEU.ALL UP0, P1 ;  /* 0x0000000000ff7886 */ /* 0x000fe20000800000 */
[----:B------:R-:W-:Y:S01]  /*51e0*/  UMOV UR20, UR36 ;  /* 0x0000002400147c82 */ /* 0x000fe20008000000 */
[----:B------:R-:W-:Y:S01]  /*51f0*/  @!P1 R2UR UR4, R0 ;  /* 0x00000000000492ca */ /* 0x000fe200000e0000 */
[----:B------:R-:W-:Y:S06]  /*5200*/  @!P1 IMAD.MOV.U32 R0, RZ, RZ, 0x2000 ;  /* 0x00002000ff009424 */ /* 0x000fec00078e00ff */
[----:B------:R-:W-:Y:S06]  /*5210*/  IMAD.U32 R6, RZ, RZ, UR5 ;  /* 0x00000005ff067e24 */ /* 0x000fec000f8e00ff */
[----:B------:R-:W-:Y:S01]  /*5220*/  IMAD.U32 R7, RZ, RZ, UR4 ;  /* 0x00000004ff077e24 */ /* 0x000fe2000f8e00ff */
[----:B------:R-:W-:Y:S04]  /*5230*/  @!P1 R2UR UR4, R6 ;  /* 0x00000000060492ca */ /* 0x000fe800000e0000 */
[----:B------:R-:W-:Y:S11]  /*5240*/  @!P1 R2UR UR5, R7 ;  /* 0x00000000070592ca */ /* 0x000ff600000e0000 */
[----:B------:R-:W-:Y:S02]  /*5250*/  @!UPT UIADD3 URZ, UPT, UPT, URZ, URZ, URZ ;  /* 0x000000fffffff290 */ /* 0x000fe4000fffe0ff */
[----:B------:R2:W-:Y:S01]  /*5260*/  @!UP0 UTMALDG.3D [UR16], [UR4], desc[UR6] ;  /* 0x00000610040085b4 */ /* 0x0005e20008011000 */
[----:B------:R2:W-:Y:S01]  /*5270*/  @!P1 SYNCS.ARRIVE.TRANS64.RED.A0TR RZ, [UR21+0x80], R0 ;  /* 0x00008000ffff99a7 */ /* 0x0005e20008300415 */
[----:B------:R-:W-:Y:S01]  /*5280*/  SYNCS.ARRIVE.TRANS64.RED.A1T0 RZ, [UR33], RZ ;  /* 0x000000ffffff79a7 */ /* 0x000fe20008100421 */
[----:B------:R-:W3:Y:S02]  /*5290*/  SYNCS.PHASECHK.TRANS64.TRYWAIT P0, [UR21+0x98], R4 ;  /* 0x00009804ff0075a7 */ /* 0x000ee40008001115 */
[----:B--23--:R-:W-:Y:S05]  /*52a0*/  @!P0 BRA `(.L_x_97) ;  /* 0x00000048007c8947 */ /* 0x00cfea0003800000 */
.L_x_171:
[----:B------:R-:W-:Y:S01]  /*52b0*/  @!P1 IADD3 R2, P0, PT, R12, 0x580, RZ ;  /* 0x000005800c029810 */ /* 0x000fe20007f1e0ff */
[----:B------:R-:W-:Y:S01]  /*52c0*/  VOTEU.ALL UP0, P1 ;  /* 0x0000000000ff7886 */ /* 0x000fe20000800000 */
[----:B------:R-:W-:Y:S01]  /*52d0*/  UMOV UR6, 0x0 ;  /* 0x0000000000067882 */ /* 0x000fe20000000000 */
[----:B------:R-:W-:Y:S01]  /*52e0*/  UMOV UR7, 0x10000000 ;  /* 0x1000000000077882 */ /* 0x000fe20000000000 */
[----:B------:R-:W-:Y:S01]  /*52f0*/  @!P1 R2UR UR5, R2 ;  /* 0x00000000020592ca */ /* 0x000fe200000e0000 */
[----:B------:R-:W-:Y:S01]  /*5300*/  @!P1 IMAD.X R0, RZ, RZ, R13, P0 ;  /* 0x000000ffff009224 */ /* 0x000fe200000e060d */
[----:B------:R-:W-:Y:S01]  /*5310*/  @!UP0 UIADD3 UR10, UPT, UPT, UR18, 0x40, URZ ;  /* 0x00000040120a8890 */ /* 0x000fe2000fffe0ff */
[----:B------:R-:W-:Y:S01]  /*5320*/  ISETP.NE.AND P0, PT, R10, 0x2, PT ;  /* 0x000000020a00780c */ /* 0x000fe20003f05270 */
[----:B------:R-:W-:Y:S01]  /*5330*/  @!UP0 UIADD3 UR8, UPT, UPT, UR21, 0x2200, URZ ;  /* 0x0000220015088890 */ /* 0x000fe2000fffe0ff */
[----:B------:R-:W-:Y:S01]  /*5340*/  LOP3.LUT R11, R11, 0x1, RZ, 0x3c, !PT ;  /* 0x000000010b0b7812 */ /* 0x000fe200078e3cff */
[----:B------:R-:W-:Y:S01]  /*5350*/  @!UP0 UIADD3 UR9, UPT, UPT, UR21, 0x88, URZ ;  /* 0x0000008815098890 */ /* 0x000fe2000fffe0ff */
[----:B------:R-:W-:Y:S01]  /*5360*/  @!P1 R2UR UR4, R0 ;  /* 0x00000000000492ca */ /* 0x000fe200000e0000 */
[----:B------:R-:W-:Y:S01]  /*5370*/  VOTEU.ALL UP0, P1 ;  /* 0x0000000000ff7886 */ /* 0x000fe20000800000 */
[----:B------:R-:W-:Y:S01]  /*5380*/  UMOV UR11, UR19 ;  /* 0x00000013000b7c82 */ /* 0x000fe20008000000 */
[----:B------:R-:W-:Y:S01]  /*5390*/  UMOV UR12, UR36 ;  /* 0x00000024000c7c82 */ /* 0x000fe20008000000 */
[----:B------:R-:W-:Y:S01]  /*53a0*/  SEL R0, RZ, 0x1, P0 ;  /* 0x00000001ff007807 */ /* 0x000fe20000000000 */
[----:B------:R-:W-:Y:S01]  /*53b0*/  UIADD3 UR32, UPT, UPT, UR13, UR62, URZ ;  /* 0x0000003e0d207290 */ /* 0x000fe2000fffe0ff */
[----:B--2---:R-:W-:Y:S01]  /*53c0*/  IMAD.U32 R4, RZ, RZ, UR5 ;  /* 0x00000005ff047e24 */ /* 0x004fe2000f8e00ff */
[----:B------:R-:W-:Y:S01]  /*53d0*/  SEL R10, R10, RZ, P0 ;  /* 0x000000ff0a0a7207 */ /* 0x000fe20000000000 */
[----:B------:R-:W-:Y:S01]  /*53e0*/  UIADD3 UR20, UPT, UPT, UR14, UR59, URZ ;  /* 0x0000003b0e147290 */ /* 0x000fe2000fffe0ff */
[----:B------:R-:W-:Y:S01]  /*53f0*/  LOP3.LUT R9, R9, R0, RZ, 0x3c, !PT ;  /* 0x0000000009097212 */ /* 0x000fe200078e3cff */
[----:B------:R-:W-:Y:S01]  /*5400*/  UMOV UR36, UR26 ;  /* 0x0000001a00247c82 */ /* 0x000fe20008000000 */
[----:B------:R-:W-:Y:S02]  /*5410*/  UPLOP3.LUT UP4, UPT, UPT, UPT, UPT, 0x80, 0x8 ;  /* 0x000000000008789c */ /* 0x000fe40003f8f070 */
[----:B------:R-:W-:Y:S01]  /*5420*/  IMAD.U32 R5, RZ, RZ, UR4 ;  /* 0x00000004ff057e24 */ /* 0x000fe2000f8e00ff */
[----:B------:R-:W-:Y:S04]  /*5430*/  @!P1 R2UR UR4, R4 ;  /* 0x00000000040492ca */ /* 0x000fe800000e0000 */
[----:B------:R-:W-:Y:S11]  /*5440*/  @!P1 R2UR UR5, R5 ;  /* 0x00000000050592ca */ /* 0x000ff600000e0000 */
[----:B------:R-:W-:Y:S02]  /*5450*/  @!UPT UIADD3 URZ, UPT, UPT, URZ, URZ, URZ ;  /* 0x000000fffffff290 */ /* 0x000fe4000fffe0ff */
[----:B------:R2:W-:Y:S01]  /*5460*/  @!UP0 UTMALDG.3D [UR8], [UR4], desc[UR6] ;  /* 0x00000608040085b4 */ /* 0x0005e20008011000 */
[----:B------:R2:W-:Y:S01]  /*5470*/  @!P1 SYNCS.ARRIVE.TRANS64.RED.A0TR RZ, [UR21+0x88], R3 ;  /* 0x00008803ffff99a7 */ /* 0x0005e20008300415 */
[----:B------:R-:W-:Y:S01]  /*5480*/  SYNCS.ARRIVE.TRANS64.RED.A1T0 RZ, [UR31], RZ ;  /* 0x000000ffffff79a7 */ /* 0x000fe2000810041f */
[----:B------:R-:W-:Y:S05]  /*5490*/  BRA.U UP2, `(.L_x_98) ;  /* 0xfffffff502147547 */ /* 0x000fea000b83ffff */
[----:B--2---:R-:W-:-:S04]  /*54a0*/  SHF.L.U32 R3, R11, 0x1f, RZ ;  /* 0x0000001f0b037819 */ /* 0x004fc800000006ff */
[----:B------:R-:W2:Y:S02]  /*54b0*/  SYNCS.PHASECHK.TRANS64.TRYWAIT P0, [UR21+0x90], R3 ;  /* 0x00009003ff0075a7 */ /* 0x000ea40008001115 */
[----:B--2---:R-:W-:Y:S05]  /*54c0*/  @!P0 BRA `(.L_x_99) ;  /* 0x00000048000c8947 */ /* 0x004fea0003800000 */
.L_x_173:
[----:B--2---:R-:W-:-:S07]  /*54d0*/  MOV R0, UR21 ;  /* 0x0000001500007c02 */ /* 0x004fce0008000f00 */
.L_x_100:
[----:B--2---:R-:W-:-:S04]  /*54e0*/  SHF.L.U32 R3, R11, 0x1f, RZ ;  /* 0x0000001f0b037819 */ /* 0x004fc800000006ff */
[----:B------:R2:W3:Y:S03]  /*54f0*/  SYNCS.PHASECHK.TRANS64.TRYWAIT P0, [R0+URZ+0x98], R3 ;  /* 0x00009803000075a7 */ /* 0x0004e600080011ff */
[----:B---3--:R-:W-:Y:S05]  /*5500*/  @!P0 NANOSLEEP.SYNCS 0x989680 ;  /* 0x009896800000895d */ /* 0x008fea0003900000 */
[----:B------:R-:W3:Y:S02]  /*5510*/  @!P0 SYNCS.PHASECHK.TRANS64 P0, [R0+URZ+0x98], R3 ;  /* 0x00009803000085a7 */ /* 0x000ee400080010ff */
[----:B-1-3--:R-:W-:Y:S05]  /*5520*/  @P0 EXIT ;  /* 0x000000000000094d */ /* 0x00afea0003800000 */
[----:B------:R-:W-:Y:S05]  /*5530*/  BRA `(.L_x_100) ;  /* 0xfffffffc00e87947 */ /* 0x000fea000383ffff */
.L_x_89:
[----:B------:R-:W-:-:S06]  /*5540*/  UISETP.GE.AND UP0, UPT, UR21, 0x4, UPT ;  /* 0x000000041500788c */ /* 0x000fcc000bf06270 */
[----:B------:R-:W-:-:S13]  /*5550*/  PLOP3.LUT P0, PT, PT, PT, UP0, 0x80, 0x8 ;  /* 0x000000000008781c */ /* 0x000fda0003f0f008 */
[----:B-1----:R-:W-:Y:S05]  /*5560*/  @!P0 EXIT ;  /* 0x000000000000894d */ /* 0x002fea0003800000 */
[----:B------:R-:W-:Y:S01]  /*5570*/  BAR.SYNC.DEFER_BLOCKING 0x6, 0xa0 ;  /* 0x0182800000007b1d */ /* 0x000fe20000010000 */
[C---:B------:R-:W-:Y:S01]  /*5580*/  IMAD.SHL.U32 R4, R170.reuse, 0x40, RZ ;  /* 0x00000040aa047824 */ /* 0x040fe200078e00ff */
[C---:B------:R-:W-:Y:S01]  /*5590*/  LOP3.LUT R178, R170.reuse, 0x60, RZ, 0xc0, !PT ;  /* 0x00000060aab27812 */ /* 0x040fe200078ec0ff */
[C---:B------:R-:W-:Y:S01]  /*55a0*/  IMAD.SHL.U32 R137, R170.reuse, 0x8, RZ ;  /* 0x00000008aa897824 */ /* 0x040fe200078e00ff */
[C---:B------:R-:W-:Y:S01]  /*55b0*/  LOP3.LUT R176, R170.reuse, 0x2, RZ, 0xc0, !PT ;  /* 0x00000002aab07812 */ /* 0x040fe200078ec0ff */
[----:B------:R-:W-:Y:S01]  /*55c0*/  IMAD.U32 R69, R170, 0x10000, RZ ;  /* 0x00010000aa457824 */ /* 0x000fe200078e00ff */
[----:B------:R-:W-:Y:S02]  /*55d0*/  UMOV UR44, 0x400 ;  /* 0x00000400002c7882 */ /* 0x000fe40000000000 */
[----:B------:R-:W1:Y:S01]  /*55e0*/  LDC.64 R156, c[0x0][0x8b0] ;  /* 0x00022c00ff9c7b82 */ /* 0x000e620000000a00 */
[----:B------:R-:W-:Y:S01]  /*55f0*/  ULEA UR44, UR48, UR44, 0x18 ;  /* 0x0000002c302c7291 */ /* 0x000fe2000f8ec0ff */
[----:B------:R-:W-:Y:S01]  /*5600*/  LOP3.LUT R6, R4, 0x180, RZ, 0xc0, !PT ;  /* 0x0000018004067812 */ /* 0x000fe200078ec0ff */
[----:B------:R-:W-:Y:S01]  /*5610*/  HFMA2 R68, -RZ, RZ, 0, 0 ;  /* 0x00000000ff447431 */ /* 0x000fe200000001ff */
[----:B------:R-:W-:Y:S01]  /*5620*/  LOP3.LUT R69, R69, 0x600000, RZ, 0xc0, !PT ;  /* 0x0060000045457812 */ /* 0x000fe200078ec0ff */
[----:B------:R-:W-:Y:S01]  /*5630*/  UIADD3 UR4, UPT, UPT, UR44, 0x4200, URZ ;  /* 0x000042002c047890 */ /* 0x000fe2000fffe0ff */
[----:B------:R-:W-:Y:S01]  /*5640*/  LOP3.LUT R137, R6, 0x30, R137, 0xf8, !PT ;  /* 0x0000003006897812 */ /* 0x000fe200078ef889 */
[----:B------:R-:W-:Y:S01]  /*5650*/  IMAD.MOV.U32 R168, RZ, RZ, RZ ;  /* 0x000000ffffa87224 */ /* 0x000fe200078e00ff */
[----:B------:R-:W2:Y:S01]  /*5660*/  LDC.64 R138, c[0x0][0x8a8] ;  /* 0x00022a00ff8a7b82 */ /* 0x000ea20000000a00 */
[----:B------:R-:W-:Y:S01]  /*5670*/  LOP3.LUT R170, R170, 0x4, RZ, 0xc0, !PT ;  /* 0x00000004aaaa7812 */ /* 0x000fe200078ec0ff */
[----:B------:R-:W-:Y:S01]  /*5680*/  IMAD.MOV.U32 R162, RZ, RZ, RZ ;  /* 0x000000ffffa27224 */ /* 0x000fe200078e00ff */
[----:B------:R-:W-:-:S02]  /*5690*/  LOP3.LUT R137, R137, 0x1e40, R4, 0xf8, !PT ;  /* 0x00001e4089897812 */ /* 0x000fc400078ef804 */
[----:B------:R-:W-:Y:S01]  /*56a0*/  CS2R R166, SRZ ;  /* 0x0000000000a67805 */ /* 0x000fe2000001ff00 */
[----:B------:R-:W-:Y:S01]  /*56b0*/  IMAD.MOV.U32 R165, RZ, RZ, RZ ;  /* 0x000000ffffa57224 */ /* 0x000fe200078e00ff */
[----:B------:R-:W-:Y:S01]  /*56c0*/  IADD3 R169, PT, PT, -R170, 0x2, RZ ;  /* 0x00000002aaa97810 */ /* 0x000fe20007ffe1ff */
[----:B------:R-:W-:Y:S01]  /*56d0*/  IMAD.MOV R164, RZ, RZ, -R176 ;  /* 0x000000ffffa47224 */ /* 0x000fe200078e0ab0 */
[----:B------:R-:W-:Y:S01]  /*56e0*/  IADD3 R171, PT, PT, R137, UR44, RZ ;  /* 0x0000002c89ab7c10 */ /* 0x000fe2000fffe0ff */
[----:B------:R-:W3:Y:S01]  /*56f0*/  LDS R0, [UR44+0x160] ;  /* 0x0001602cff007984 */ /* 0x000ee20008000800 */
[----:B------:R-:W-:Y:S01]  /*5700*/  IMAD.MOV R163, RZ, RZ, -R170 ;  /* 0x000000ffffa37224 */ /* 0x000fe200078e0aaa */
[----:B------:R-:W-:Y:S01]  /*5710*/  MOV R177, UR4 ;  /* 0x0000000400b17c02 */ /* 0x000fe20008000f00 */
[----:B------:R-:W4:Y:S01]  /*5720*/  LDCU UR57, c[0x0][0x370] ;  /* 0x00006e00ff3977ac */ /* 0x000f220008000800 */
[----:B------:R-:W-:Y:S01]  /*5730*/  VIADD R171, R171, 0x200 ;  /* 0x00000200abab7836 */ /* 0x000fe20000000000 */
[----:B------:R-:W1:Y:S01]  /*5740*/  LDCU UR43, c[0x0][0xb0c] ;  /* 0x00016180ff2b77ac */ /* 0x000e620008000800 */
[----:B------:R-:W1:Y:S01]  /*5750*/  LDCU UR39, c[0x0][0xb30] ;  /* 0x00016600ff2777ac */ /* 0x000e620008000800 */
[----:B------:R-:W1:Y:S01]  /*5760*/  LDCU.64 UR46, c[0x0][0x888] ;  /* 0x00011100ff2e77ac */ /* 0x000e620008000a00 */
[----:B------:R-:W1:Y:S01]  /*5770*/  LDCU.64 UR40, c[0x0][0xb28] ;  /* 0x00016500ff2877ac */ /* 0x000e620008000a00 */
[----:B------:R-:W1:Y:S01]  /*5780*/  LDCU.64 UR60, c[0x0][0x890] ;  /* 0x00011200ff3c77ac */ /* 0x000e620008000a00 */
[----:B------:R-:W1:Y:S01]  /*5790*/  LDCU.128 UR52, c[0x0][0xb10] ;  /* 0x00016200ff3477ac */ /* 0x000e620008000c00 */
[----:B------:R-:W1:Y:S01]  /*57a0*/  LDCU UR56, c[0x0][0x374] ;  /* 0x00006e80ff3877ac */ /* 0x000e620008000800 */
[----:B------:R-:W-:Y:S01]  /*57b0*/  UIADD3 UR63, UPT, UPT, UR44, 0x200, URZ ;  /* 0x000002002c3f7890 */ /* 0x000fe2000fffe0ff */
[----:B-1234-:R-:W-:-:S11]  /*57c0*/  IMAD.IADD R69, R0, 0x1, R69 ;  /* 0x0000000100457824 */ /* 0x01efd600078e0245 */
.L_x_127:
[C---:B------:R-:W-:Y:S02]  /*57d0*/  LEA R3, R162.reuse, UR44, 0x3 ;  /* 0x0000002ca2037c11 */ /* 0x040fe4000f8e18ff */
[----:B------:R-:W-:Y:S02]  /*57e0*/  SHF.L.U32 R0, R167, 0x1f, RZ ;  /* 0x0000001fa7007819 */ /* 0x000fe400000006ff */
[----:B------:R-:W-:Y:S02]  /*57f0*/  LEA R5, R162, UR44, 0x4 ;  /* 0x0000002ca2057c11 */ /* 0x000fe4000f8e20ff */
[----:B-1----:R-:W1:Y:S02]  /*5800*/  SYNCS.PHASECHK.TRANS64.TRYWAIT P0, [R3+URZ+0xb0], R0 ;  /* 0x0000b000030075a7 */ /* 0x002e6400080011ff */
[----:B-1----:R-:W-:Y:S05]  /*5810*/  @!P0 BRA `(.L_x_101) ;  /* 0x0000004400508947 */ /* 0x002fea0003800000 */
.L_x_174:
        /* <DEDUP_REMOVED lines=11> */
[----:B------:R-:W-:Y:S01]  /*58d0*/  PLOP3.LUT P0, PT, PT, PT, UP1, 0x80, 0x8 ;  /* 0x000000000008781c */ /* 0x000fe20003f0f018 */
[----:B------:R-:W-:Y:S11]  /*58e0*/  UP2UR UR45, UPR, URZ, 0x2 ;  /* 0x00000002ff2d7883 */ /* 0x000ff60008000000 */
[----:B------:R-:W-:Y:S01]  /*58f0*/  @!UPT UIADD3 URZ, UPT, UPT, URZ, URZ, URZ ;  /* 0x000000fffffff290 */ /* 0x000fe2000fffe0ff */
[----:B-1----:R-:W-:Y:S02]  /*5900*/  @P0 SHF.R.U32.HI R0, RZ, 0x10, R5 ;  /* 0x00000010ff000819 */ /* 0x002fe40000011605 */
        /* <DEDUP_REMOVED lines=12> */
[----:B------:R-:W2:Y:S01]  /*59d0*/  LDCU UR12, c[0x0][0xb20] ;  /* 0x00016400ff0c77ac */ /* 0x000ea20008000800 */
[----:B------:R-:W-:Y:S02]  /*59e0*/  UIMAD.WIDE.U32 UR4, UR56, UR55, URZ ;  /* 0x00000037380472a5 */ /* 0x000fe4000f8e00ff */
[----:B------:R-:W-:Y:S02]  /*59f0*/  UIMAD.WIDE.U32 UR6, UR57, UR52, URZ ;  /* 0x00000034390672a5 */ /* 0x000fe4000f8e00ff */
[----:B------:R-:W-:Y:S02]  /*5a00*/  UISETP.NE.AND UP0, UPT, UR54, 0x1, UPT ;  /* 0x000000013600788c */ /* 0x000fe4000bf05270 */
[----:B------:R-:W-:Y:S02]  /*5a10*/  UIMAD.WIDE.U32 UR8, UR37, UR55, URZ ;  /* 0x00000037250872a5 */ /* 0x000fe4000f8e00ff */
[----:B------:R-:W-:Y:S02]  /*5a20*/  UIMAD.WIDE.U32 UR10, UR38, UR52, URZ ;  /* 0x00000034260a72a5 */ /* 0x000fe4000f8e00ff */
[----:B------:R-:W-:Y:S02]  /*5a30*/  UISETP.NE.AND UP1, UPT, UR43, 0x1, UPT ;  /* 0x000000012b00788c */ /* 0x000fe4000bf25270 */
[----:B------:R-:W-:Y:S01]  /*5a40*/  UISETP.NE.AND UP2, UPT, UR42, 0x1, UPT ;  /* 0x000000012a00788c */ /* 0x000fe2000bf45270 */
[----:B------:R-:W-:Y:S02]  /*5a50*/  UMOV UR4, UR5 ;  /* 0x0000000500047c82 */ /* 0x000fe40008000000 */
[----:B--2---:R-:W-:Y:S03]  /*5a60*/  USHF.R.U32.HI UR5, URZ, UR12, UR4 ;  /* 0x0000000cff057299 */ /* 0x004fe60008011604 */
[----:B------:R-:W-:Y:S02]  /*5a70*/  UMOV UR4, UR7 ;  /* 0x0000000700047c82 */ /* 0x000fe40008000000 */
[----:B------:R-:W-:Y:S02]  /*5a80*/  USHF.R.U32.HI UR7, URZ, UR53, UR4 ;  /* 0x00000035ff077299 */ /* 0x000fe40008011604 */
[----:B------:R-:W-:Y:S02]  /*5a90*/  USEL UR4, UR56, UR5, !UP0 ;  /* 0x0000000538047287 */ /* 0x000fe4000c000000 */
[----:B------:R-:W-:Y:S01]  /*5aa0*/  USEL UR7, UR57, UR7, !UP1 ;  /* 0x0000000739077287 */ /* 0x000fe2000c800000 */
[----:B------:R-:W-:Y:S01]  /*5ab0*/  UMOV UR5, UR9 ;  /* 0x0000000900057c82 */ /* 0x000fe20008000000 */
[----:B------:R-:W-:Y:S02]  /*5ac0*/  UIMAD.WIDE.U32 UR8, UR4, UR40, URZ ;  /* 0x00000028040872a5 */ /* 0x000fe4000f8e00ff */
[----:B------:R-:W-:Y:S03]  /*5ad0*/  USHF.R.U32.HI UR6, URZ, UR12, UR5 ;  /* 0x0000000cff067299 */ /* 0x000fe60008011605 */
[----:B------:R-:W-:Y:S01]  /*5ae0*/  UMOV UR5, UR11 ;  /* 0x0000000b00057c82 */ /* 0x000fe20008000000 */
[----:B------:R-:W-:Y:S02]  /*5af0*/  UIMAD.WIDE.U32 UR10, UR7, UR40, URZ ;  /* 0x00000028070a72a5 */ /* 0x000fe4000f8e00ff */
[----:B------:R-:W-:Y:S02]  /*5b00*/  USHF.R.U32.HI UR12, URZ, UR53, UR5 ;  /* 0x00000035ff0c7299 */ /* 0x000fe40008011605 */
[----:B------:R-:W-:Y:S01]  /*5b10*/  USEL UR6, UR37, UR6, !UP0 ;  /* 0x0000000625067287 */ /* 0x000fe2000c000000 */
[----:B------:R-:W-:Y:S02]  /*5b20*/  UMOV UR5, UR9 ;  /* 0x0000000900057c82 */ /* 0x000fe40008000000 */
[----:B------:R-:W-:Y:S01]  /*5b30*/  UMOV UR10, UR11 ;  /* 0x0000000b000a7c82 */ /* 0x000fe20008000000 */
[----:B------:R-:W-:Y:S02]  /*5b40*/  @UP2 USHF.R.U32.HI UR4, URZ, UR41, UR5 ;  /* 0x00000029ff042299 */ /* 0x000fe40008011605 */
[----:B------:R-:W-:Y:S02]  /*5b50*/  @UP2 USHF.R.U32.HI UR7, URZ, UR41, UR10 ;  /* 0x00000029ff072299 */ /* 0x000fe4000801160a */
[----:B------:R-:W-:Y:S02]  /*5b60*/  UIMAD UR4, UR42, UR4, URZ ;  /* 0x000000042a0472a4 */ /* 0x000fe4000f8e02ff */
[----:B------:R-:W-:Y:S02]  /*5b70*/  UIMAD.WIDE.U32 UR10, UR6, UR40, URZ ;  /* 0x00000028060a72a5 */ /* 0x000fe4000f8e00ff */
[----:B------:R-:W-:Y:S02]  /*5b80*/  USEL UR5, UR38, UR12, !UP1 ;  /* 0x0000000c26057287 */ /* 0x000fe4000c800000 */
[----:B------:R-:W-:Y:S02]  /*5b90*/  UIMAD UR8, UR42, UR7, URZ ;  /* 0x000000072a0872a4 */ /* 0x000fe4000f8e02ff */
[----:B------:R-:W-:Y:S03]  /*5ba0*/  UISETP.GE.AND UP0, UPT, UR6, UR4, UPT ;  /* 0x000000040600728c */ /* 0x000fe6000bf06270 */
[----:B------:R-:W-:Y:S01]  /*5bb0*/  UMOV UR4, UR11 ;  /* 0x0000000b00047c82 */ /* 0x000fe20008000000 */
[----:B------:R-:W-:Y:S02]  /*5bc0*/  UISETP.GE.OR UP0, UPT, UR5, UR8, UP0 ;  /* 0x000000080500728c */ /* 0x000fe40008706670 */
[----:B------:R-:W-:Y:S02]  /*5bd0*/  USHF.R.U32.HI UR4, URZ, UR41, UR4 ;  /* 0x00000029ff047299 */ /* 0x000fe40008011604 */
[----:B------:R-:W-:Y:S02]  /*5be0*/  UIMAD.WIDE.U32 UR8, UR5, UR40, URZ ;  /* 0x00000028050872a5 */ /* 0x000fe4000f8e00ff */
[----:B------:R-:W-:Y:S02]  /*5bf0*/  USEL UR11, UR6, UR4, !UP2 ;  /* 0x00000004060b7287 */ /* 0x000fe4000d000000 */
[----:B------:R-:W-:Y:S02]  /*5c00*/  UIADD3 UR8, UPT, UPT, -UR5, URZ, URZ ;  /* 0x000000ff05087290 */ /* 0x000fe4000fffe1ff */
[----:B------:R-:W-:Y:S01]  /*5c10*/  UIADD3 UR10, UPT, UPT, -UR11, URZ, URZ ;  /* 0x000000ff0b0a7290 */ /* 0x000fe2000fffe1ff */
[----:B------:R-:W-:Y:S01]  /*5c20*/  @!UP0 UMOV UR4, UR9 ;  /* 0x0000000900048c82 */ /* 0x000fe20008000000 */
[----:B------:R-:W-:Y:S02]  /*5c30*/  UIADD3 UR9, UPT, UPT, -UR6, URZ, URZ ;  /* 0x000000ff06097290 */ /* 0x000fe4000fffe1ff */
[----:B------:R-:W-:Y:S02]  /*5c40*/  @!UP0 USHF.R.U32.HI UR4, URZ, UR41, UR4 ;  /* 0x00000029ff048299 */ /* 0x000fe40008011604 */
[----:B------:R-:W-:Y:S02]  /*5c50*/  UIMAD UR10, UR42, UR10, UR6 ;  /* 0x0000000a2a0a72a4 */ /* 0x000fe4000f8e0206 */
[----:B------:R-:W-:Y:S04]  /*5c60*/  @!UP0 USEL UR4, UR5, UR4, !UP2 ;  /* 0x0000000405048287 */ /* 0x000fe8000d000000 */
[----:B------:R-:W-:Y:S02]  /*5c70*/  @!UP0 UIMAD UR10, UR7, UR10, UR4 ;  /* 0x0000000a070a82a4 */ /* 0x000fe4000f8e0204 */
[----:B------:R-:W-:Y:S02]  /*5c80*/  @!UP0 UIADD3 UR11, UPT, UPT, UR11, -UR4, URZ ;  /* 0x800000040b0b8290 */ /* 0x000fe4000fffe0ff */
[----:B------:R-:W-:Y:S02]  /*5c90*/  UIMAD UR7, UR43, UR8, UR38 ;  /* 0x000000082b0772a4 */ /* 0x000fe4000f8e0226 */
[----:B------:R-:W-:Y:S02]  /*5ca0*/  @!UP0 UIMAD UR6, UR11, UR42, UR5 ;  /* 0x0000002a0b0682a4 */ /* 0x000fe4000f8e0205 */
[----:B------:R-:W-:Y:S01]  /*5cb0*/  UIMAD UR4, UR54, UR9, UR37 ;  /* 0x00000009360472a4 */ /* 0x000fe2000f8e0225 */
[----:B------:R-:W-:Y:S02]  /*5cc0*/  @!UP0 UMOV UR5, UR10 ;  /* 0x0000000a00058c82 */ /* 0x000fe40008000000 */
[----:B------:R-:W-:Y:S02]  /*5cd0*/  UIMAD UR38, UR5, UR43, UR7 ;  /* 0x0000002b052672a4 */ /* 0x000fe4000f8e0207 */
[----:B------:R-:W-:Y:S11]  /*5ce0*/  UIMAD UR37, UR6, UR54, UR4 ;  /* 0x00000036062572a4 */ /* 0x000ff6000f8e0204 */
[----:B------:R-:W-:Y:S01]  /*5cf0*/  @!UPT UIADD3 URZ, UPT, UPT, URZ, URZ, URZ ;  /* 0x000000fffffff290 */ /* 0x000fe2000fffe0ff */
.L_x_102:
[----:B------:R-:W-:Y:S01]  /*5d00*/  UISETP.NE.AND UP0, UPT, UR39, 0x1, UPT ;  /* 0x000000012700788c */ /* 0x000fe2000bf05270 */
[----:B------:R-:W-:Y:S01]  /*5d10*/  IADD3 R162, PT, PT, R162, 0x1, RZ ;  /* 0x00000001a2a27810 */ /* 0x000fe20007ffe0ff */
[----:B------:R-:W-:Y:S02]  /*5d20*/  USHF.L.U32 UR50, UR20, 0x7, URZ ;  /* 0x0000000714327899 */ /* 0x000fe400080006ff */
[----:B------:R-:W-:Y:S07]  /*5d30*/  USHF.L.U32 UR49, UR32, 0x7, URZ ;  /* 0x0000000720317899 */ /* 0x000fee00080006ff */
[----:B------:R-:W2:Y:S01]  /*5d40*/  @!UP0 LDCU.128 UR12, c[0x0][0xb10] ;  /* 0x00016200ff0c87ac */ /* 0x000ea20008000c00 */
[----:B------:R-:W3:Y:S01]  /*5d50*/  @!UP0 LDCU UR5, c[0x0][0xb0c] ;  /* 0x00016180ff0587ac */ /* 0x000ee20008000800 */
[----:B------:R-:W4:Y:S01]  /*5d60*/  @!UP0 LDCU UR10, c[0x0][0xb20] ;  /* 0x00016400ff0a87ac */ /* 0x000f220008000800 */
[----:B--2---:R-:W-:Y:S02]  /*5d70*/  UIMAD.WIDE.U32 UR8, UR38, UR12, URZ ;  /* 0x0000000c260872a5 */ /* 0x004fe4000f8e00ff */
[----:B------:R-:W-:Y:S02]  /*5d80*/  UIMAD.WIDE.U32 UR6, UR37, UR15, URZ ;  /* 0x0000000f250672a5 */ /* 0x000fe4000f8e00ff */
[----:B------:R-:W-:Y:S03]  /*5d90*/  @!UP0 UISETP.NE.AND UP1, UPT, UR14, 0x1, UPT ;  /* 0x000000010e00888c */ /* 0x000fe6000bf25270 */
[----:B------:R-:W-:Y:S01]  /*5da0*/  @!UP0 UMOV UR4, UR9 ;  /* 0x0000000900048c82 */ /* 0x000fe20008000000 */
[----:B---3--:R-:W-:Y:S02]  /*5db0*/  @!UP0 UISETP.NE.AND UP2, UPT, UR5, 0x1, UPT ;  /* 0x000000010500888c */ /* 0x008fe4000bf45270 */
[----:B------:R-:W-:Y:S01]  /*5dc0*/  @!UP0 USHF.R.U32.HI UR4, URZ, UR13, UR4 ;  /* 0x0000000dff048299 */ /* 0x000fe20008011604 */
[----:B------:R-:W-:Y:S02]  /*5dd0*/  @!UP0 UMOV UR6, UR7 ;  /* 0x0000000700068c82 */ /* 0x000fe40008000000 */
[----:B----4-:R-:W-:Y:S02]  /*5de0*/  @!UP0 USHF.R.U32.HI UR6, URZ, UR10, UR6 ;  /* 0x0000000aff068299 */ /* 0x010fe40008011606 */
[----:B------:R-:W-:Y:S02]  /*5df0*/  @!UP0 USEL UR7, UR38, UR4, !UP2 ;  /* 0x0000000426078287 */ /* 0x000fe4000d000000 */
[----:B------:R-:W-:Y:S04]  /*5e00*/  @!UP0 USEL UR6, UR37, UR6, !UP1 ;  /* 0x0000000625068287 */ /* 0x000fe8000c800000 */
[----:B------:R-:W-:Y:S02]  /*5e10*/  @!UP0 UIADD3 UR4, UPT, UPT, -UR7, UR6, URZ ;  /* 0x0000000607048290 */ /* 0x000fe4000fffe1ff */
[----:B------:R-:W-:Y:S02]  /*5e20*/  @!UP0 UIADD3 UR6, UPT, UPT, UR7, -UR6, URZ ;  /* 0x8000000607068290 */ /* 0x000fe4000fffe0ff */
[----:B------:R-:W-:Y:S02]  /*5e30*/  @!UP0 UIMAD UR38, UR4, UR5, UR38 ;  /* 0x00000005042682a4 */ /* 0x000fe4000f8e0226 */
[----:B------:R-:W-:Y:S02]  /*5e40*/  @!UP0 UIMAD UR37, UR6, UR14, UR37 ;  /* 0x0000000e062582a4 */ /* 0x000fe4000f8e0225 */
[----:B------:R-:W-:Y:S09]  /*5e50*/  ULOP3.LUT UP0, URZ, UR63, 0x1b0, URZ, 0xc0, !UPT ;  /* 0x000001b03fff7892 */ /* 0x000ff2000f80c0ff */
[----:B------:R-:W-:Y:S05]  /*5e60*/  BRA.U !UP0, `(.L_x_103) ;  /* 0x0000000108407547 */ /* 0x000fea000b800000 */
[----:B------:R-:W2:Y:S01]  /*5e70*/  LDCU.64 UR8, c[0x4][0x80] ;  /* 0x01001000ff0877ac */ /* 0x000ea20008000a00 */
[----:B------:R-:W-:Y:S01]  /*5e80*/  MOV R3, 0x0 ;  /* 0x0000000000037802 */ /* 0x000fe20000000f00 */
[----:B------:R-:W-:Y:S02]  /*5e90*/  HFMA2 R12, -RZ, RZ, 0, 5.9604644775390625e-08 ;  /* 0x00000001ff0c7431 */ /* 0x000fe400000001ff */
[----:B------:R-:W-:Y:S02]  /*5ea0*/  IMAD.MOV.U32 R8, RZ, RZ, 0x70 ;  /* 0x00000070ff087424 */ /* 0x000fe400078e00ff */
[----:B------:R-:W-:Y:S01]  /*5eb0*/  IMAD.MOV.U32 R13, RZ, RZ, RZ ;  /* 0x000000ffff0d7224 */ /* 0x000fe200078e00ff */
[----:B------:R-:W3:Y:S01]  /*5ec0*/  LDCU.64 UR6, c[0x4][0x88] ;  /* 0x01001100ff0677ac */ /* 0x000ee20008000a00 */
[----:B------:R-:W4:Y:S01]  /*5ed0*/  LDC.64 R2, c[0x4][R3] ;  /* 0x0100000003027b82 */ /* 0x000f220000000a00 */
[----:B------:R-:W1:Y:S01]  /*5ee0*/  LDCU.64 UR4, c[0x4][0x8] ;  /* 0x01000100ff0477ac */ /* 0x000e620008000a00 */
[----:B--2---:R-:W-:Y:S01]  /*5ef0*/  MOV R5, UR9 ;  /* 0x0000000900057c02 */ /* 0x004fe20008000f00 */
[----:B------:R-:W-:Y:S01]  /*5f00*/  IMAD.U32 R4, RZ, RZ, UR8 ;  /* 0x00000008ff047e24 */ /* 0x000fe2000f8e00ff */
[----:B---3--:R-:W-:Y:S01]  /*5f10*/  MOV R7, UR7 ;  /* 0x0000000700077c02 */ /* 0x008fe20008000f00 */
[----:B------:R-:W-:Y:S01]  /*5f20*/  IMAD.U32 R6, RZ, RZ, UR6 ;  /* 0x00000006ff067e24 */ /* 0x000fe2000f8e00ff */
[----:B-1----:R-:W-:Y:S01]  /*5f30*/  MOV R11, UR5 ;  /* 0x00000005000b7c02 */ /* 0x002fe20008000f00 */
[----:B------:R-:W-:Y:S02]  /*5f40*/  IMAD.U32 R10, RZ, RZ, UR4 ;  /* 0x00000004ff0a7e24 */ /* 0x000fe4000f8e00ff */
[----:B------:R-:W-:Y:S07]  /*5f50*/  LEPC R20, `(.L_x_103) ;  /* 0x000000001014794e */ /* 0x000fee0000000000 */
[----:B----45:R-:W-:Y:S05]  /*5f60*/  CALL.ABS.NOINC R2 ;  /* 0x0000000002007343 */ /* 0x030fea0003c00000 */
.L_x_103:
[----:B------:R-:W-:Y:S01]  /*5f70*/  LOP3.LUT P0, RZ, R177, 0x1b0, RZ, 0xc0, !PT ;  /* 0x000001b0b1ff7812 */ /* 0x000fe2000780c0ff */
[----:B------:R-:W-:Y:S11]  /*5f80*/  BSSY.RECONVERGENT B6, `(.L_x_104) ;  /* 0x0000013000067945 */ /* 0x000ff60003800200 */
[----:B------:R-:W-:Y:S01]  /*5f90*/  @!UPT UIADD3 URZ, UPT, UPT, URZ, URZ, URZ ;  /* 0x000000fffffff290 */ /* 0x000fe2000fffe0ff */
[----:B------:R-:W-:Y:S05]  /*5fa0*/  @!P0 BRA `(.L_x_105) ;  /* 0x0000000000408947 */ /* 0x000fea0003800000 */
        /* <DEDUP_REMOVED lines=16> */
.L_x_105:
[----:B------:R-:W-:Y:S05]  /*60b0*/  BSYNC.RECONVERGENT B6 ;  /* 0x0000000000067941 */ /* 0x000fea0003800200 */
.L_x_104:
[----:B------:R-:W-:Y:S01]  /*60c0*/  R2UR UR4, R160 ;  /* 0x00000000a00472ca */ /* 0x000fe200000e0000 */
[----:B------:R-:W-:Y:S01]  /*60d0*/  UISETP.NE.U32.AND UP0, UPT, UR60, URZ, UPT ;  /* 0x000000ff3c00728c */ /* 0x000fe2000bf05070 */
[----:B------:R-:W-:Y:S02]  /*60e0*/  ISETP.NE.U32.AND P4, PT, R156, RZ, PT ;  /* 0x000000ff9c00720c */ /* 0x000fe40003f85070 */
[----:B------:R-:W-:Y:S01]  /*60f0*/  ISETP.NE.U32.AND P2, PT, RZ, UR46, PT ;  /* 0x0000002eff007c0c */ /* 0x000fe2000bf45070 */
[----:B------:R-:W-:Y:S01]  /*6100*/  UISETP.NE.AND.EX UP1, UPT, UR61, URZ, UPT, UP0 ;  /* 0x000000ff3d00728c */ /* 0x000fe2000bf25300 */
[----:B------:R-:W-:Y:S01]  /*6110*/  ISETP.NE.AND.EX P4, PT, R157, RZ, PT, P4 ;  /* 0x000000ff9d00720c */ /* 0x000fe20003f85340 */
[----:B------:R-:W-:Y:S01]  /*6120*/  UPLOP3.LUT UP0, UPT, UPT, UPT, UPT, 0x40, 0x4 ;  /* 0x000000000004789c */ /* 0x000fe20003f0e870 */
[----:B------:R-:W-:Y:S05]  /*6130*/  ISETP.NE.AND.EX P2, PT, RZ, UR47, PT, P2 ;  /* 0x0000002fff007c0c */ /* 0x000fea000bf45320 */
[----:B------:R-:W-:Y:S06]  /*6140*/  UISETP.NE.AND UP2, UPT, UR4, URZ, UPT ;  /* 0x000000ff0400728c */ /* 0x000fec000bf45270 */
[----:B------:R-:W-:Y:S05]  /*6150*/  PLOP3.LUT P1, PT, PT, PT, UP2, 0x80, 0x8 ;  /* 0x000000000008781c */ /* 0x000fea0003f2f028 */
[----:B------:R-:W-:Y:S06]  /*6160*/  @UP2 UPLOP3.LUT UP0, UPT, UPT, UPT, UP1, 0x80, 0x8 ;  /* 0x000000000008289c */ /* 0x000fec0003f0f010 */
[----:B------:R-:W-:Y:S01]  /*6170*/  PLOP3.LUT P0, PT, PT, PT, UP0, 0x80, 0x8 ;  /* 0x000000000008781c */ /* 0x000fe20003f0f008 */
[----:B------:R-:W-:Y:S01]  /*6180*/  @!UPT UIADD3 URZ, UPT, UPT, URZ, URZ, URZ ;  /* 0x000000fffffff290 */ /* 0x000fe2000fffe0ff */
[----:B------:R-:W-:Y:S11]  /*6190*/  BRA.U !UP1, `(.L_x_106) ;  /* 0x00000001093c7547 */ /* 0x000ff6000b800000 */
[----:B------:R-:W-:Y:S01]  /*61a0*/  UISETP.NE.U32.AND UP0, UPT, UR46, URZ, UPT ;  /* 0x000000ff2e00728c */ /* 0x000fe2000bf05070 */
[----:B-1----:R-:W-:Y:S01]  /*61b0*/  HFMA2 R0, -RZ, RZ, 0, 5.9604644775390625e-08 ;  /* 0x00000001ff007431 */ /* 0x002fe200000001ff */
[----:B------:R-:W1:Y:S01]  /*61c0*/  LDCU.64 UR8, c[0x0][0x358] ;  /* 0x00006b00ff0877ac */ /* 0x000e620008000a00 */
[----:B------:R-:W-:Y:S01]  /*61d0*/  IMAD.MOV.U32 R158, RZ, RZ, 0x1 ;  /* 0x00000001ff9e7424 */ /* 0x000fe200078e00ff */
[----:B------:R-:W-:Y:S06]  /*61e0*/  UISETP.NE.AND.EX UP0, UPT, UR47, URZ, UPT, UP0 ;  /* 0x000000ff2f00728c */ /* 0x000fec000bf05300 */
[----:B------:R-:W-:Y:S05]  /*61f0*/  PLOP3.LUT P3, PT, PT, PT, UP0, 0x80, 0x8 ;  /* 0x000000000008781c */ /* 0x000fea0003f6f008 */
[----:B------:R-:W2:Y:S01]  /*6200*/  @UP0 LDCU.64 UR4, c[0x0][0x888] ;  /* 0x00011100ff0407ac */ /* 0x000ea20008000a00 */
[----:B------:R-:W-:Y:S07]  /*6210*/  @UP0 UIMAD UR6, UR36, UR60, URZ ;  /* 0x0000003c240602a4 */ /* 0x000fee000f8e02ff */
[----:B------:R-:W-:Y:S01]  /*6220*/  @!P3 PRMT R158, R0, 0x7610, R158 ;  /* 0x00007610009eb816 */ /* 0x000fe2000000009e */
[----:B--2---:R-:W-:Y:S06]  /*6230*/  @UP0 UIMAD.WIDE UR4, UR6, 0x4, UR4 ;  /* 0x00000004060408a5 */ /* 0x004fec000f8e0204 */
[----:B------:R-:W-:Y:S01]  /*6240*/  IMAD.U32 R2, RZ, RZ, UR4 ;  /* 0x00000004ff027e24 */ /* 0x000fe2000f8e00ff */
[----:B------:R-:W-:Y:S04]  /*6250*/  MOV R3, UR5 ;  /* 0x0000000500037c02 */ /* 0x000fe80008000f00 */
[----:B------:R-:W2:Y:S01]  /*6260*/  @!UP0 LDCU UR4, c[0x0][0x880] ;  /* 0x00011000ff0487ac */ /* 0x000ea20008000800 */
[----:B-1---5:R3:W5:Y:S02]  /*6270*/  @P3 LDG.E R73, desc[UR8][R2.64] ;  /* 0x0000000802493981 */ /* 0x022764000c1e1900 */
[----:B--23--:R-:W-:Y:S02]  /*6280*/  @!P3 IMAD.U32 R73, RZ, RZ, UR4 ;  /* 0x00000004ff49be24 */ /* 0x00cfe4000f8e00ff */
.L_x_106:
[----:B------:R-:W-:Y:S05]  /*6290*/  @!P4 BRA `(.L_x_107) ;  /* 0x000000000024c947 */ /* 0x000fea0003800000 */
[----:B------:R-:W-:Y:S01]  /*62a0*/  ISETP.NE.U32.AND P3, PT, R138, RZ, PT ;  /* 0x000000ff8a00720c */ /* 0x000fe20003f65070 */
[----:B------:R-:W2:Y:S03]  /*62b0*/  LDCU.64 UR4, c[0x0][0x358] ;  /* 0x00006b00ff0477ac */ /* 0x000ea60008000a00 */
[----:B------:R-:W-:Y:S11]  /*62c0*/  ISETP.NE.AND.EX P3, PT, R139, RZ, PT, P3 ;  /* 0x000000ff8b00720c */ /* 0x000ff60003f65330 */
[----:B------:R-:W-:Y:S02]  /*62d0*/  @!UPT UIADD3 URZ, UPT, UPT, URZ, URZ, URZ ;  /* 0x000000fffffff290 */ /* 0x000fe4000fffe0ff */
[----:B------:R-:W3:Y:S01]  /*62e0*/  @P3 LDC.64 R2, c[0x0][0x8a8] ;  /* 0x00022a00ff023b82 */ /* 0x000ee20000000a00 */
[----:B-1----:R-:W-:Y:S04]  /*62f0*/  @P3 IMAD R0, R156, UR36, RZ ;  /* 0x000000249c003c24 */ /* 0x002fe8000f8e02ff */
[----:B---3--:R-:W-:Y:S05]  /*6300*/  @P3 IMAD.WIDE R2, R0, 0x4, R2 ;  /* 0x0000000400023825 */ /* 0x008fea00078e0202 */
[----:B--2--5:R2:W5:Y:S02]  /*6310*/  @P3 LDG.E R70, desc[UR4][R2.64] ;  /* 0x0000000402463981 */ /* 0x024564000c1e1900 */
[----:B--2---:R-:W3:Y:S02]  /*6320*/  @!P3 LDC R70, c[0x0][0x8a0] ;  /* 0x00022800ff46bb82 */ /* 0x004ee40000000800 */
.L_x_107:
[----:B-----5:R-:W-:Y:S01]  /*6330*/  FSETP.NEU.AND P4, PT, R73, RZ, PT ;  /* 0x000000ff4900720b */ /* 0x020fe20003f8d000 */
[----:B------:R-:W-:Y:S01]  /*6340*/  BSSY B1, `(.L_x_108) ;  /* 0x0000047000017945 */ /* 0x000fe20003800000 */
[----:B------:R-:W-:Y:S01]  /*6350*/  SEL R5, RZ, 0xffffffff, P2 ;  /* 0xffffffffff057807 */ /* 0x000fe20001000000 */
[----:B------:R-:W-:Y:S01]  /*6360*/  IMAD.MOV.U32 R186, RZ, RZ, 0x1 ;  /* 0x00000001ffba7424 */ /* 0x000fe200078e00ff */
[----:B------:R-:W-:Y:S01]  /*6370*/  LOP3.LUT P3, RZ, R158, 0xff, RZ, 0xc0, !PT ;  /* 0x000000ff9eff7812 */ /* 0x000fe2000786c0ff */
[----:B------:R-:W-:Y:S01]  /*6380*/  IMAD R71, R68, 0x80, R69 ;  /* 0x0000008044477824 */ /* 0x000fe200078e0245 */
[----:B-1----:R-:W-:Y:S02]  /*6390*/  @P1 SEL R0, RZ, 0xffffffff, P4 ;  /* 0xffffffffff001807 */ /* 0x002fe40002000000 */
[----:B------:R-:W-:Y:S02]  /*63a0*/  CS2R R154, SRZ ;  /* 0x00000000009a7805 */ /* 0x000fe4000001ff00 */
[----:B------:R-:W-:Y:S02]  /*63b0*/  LEA R3, R166, UR44, 0x3 ;  /* 0x0000002ca6037c11 */ /* 0x000fe4000f8e18ff */
[----:B------:R-:W-:Y:S02]  /*63c0*/  CS2R R152, SRZ ;  /* 0x0000000000987805 */ /* 0x000fe4000001ff00 */
[----:B------:R-:W-:Y:S02]  /*63d0*/  @P0 SEL R0, R5, R0, !P3 ;  /* 0x0000000005000207 */ /* 0x000fe40005800000 */
[----:B------:R-:W-:Y:S02]  /*63e0*/  CS2R R150, SRZ ;  /* 0x0000000000967805 */ /* 0x000fe4000001ff00 */
[----:B------:R-:W-:Y:S02]  /*63f0*/  LEA R161, R68, UR44, 0x3 ;  /* 0x0000002c44a17c11 */ /* 0x000fe4000f8e18ff */
[----:B------:R-:W-:Y:S02]  /*6400*/  CS2R R148, SRZ ;  /* 0x0000000000947805 */ /* 0x000fe4000001ff00 */
[----:B------:R-:W-:Y:S02]  /*6410*/  @P1 LOP3.LUT R0, R0, 0x1, RZ, 0xc0, !PT ;  /* 0x0000000100001812 */ /* 0x000fe400078ec0ff */
[----:B------:R-:W-:Y:S02]  /*6420*/  CS2R R146, SRZ ;  /* 0x0000000000927805 */ /* 0x000fe4000001ff00 */
[----:B------:R-:W-:Y:S02]  /*6430*/  SHF.L.U32 R4, R168, 0x1f, RZ ;  /* 0x0000001fa8047819 */ /* 0x000fe400000006ff */
[----:B------:R-:W-:Y:S02]  /*6440*/  CS2R R144, SRZ ;  /* 0x0000000000907805 */ /* 0x000fe4000001ff00 */
[----:B------:R-:W-:Y:S02]  /*6450*/  ISETP.NE.U32.OR P6, PT, R0, 0x1, !P1 ;  /* 0x000000010000780c */ /* 0x000fe40004fc5470 */
[----:B------:R-:W-:Y:S02]  /*6460*/  CS2R R142, SRZ ;  /* 0x00000000008e7805 */ /* 0x000fe4000001ff00 */
[----:B------:R-:W-:Y:S02]  /*6470*/  PLOP3.LUT P2, PT, PT, PT, UP1, 0x80, 0x8 ;  /* 0x000000000008781c */ /* 0x000fe40003f4f018 */
[----:B------:R-:W-:Y:S02]  /*6480*/  CS2R R140, SRZ ;  /* 0x00000000008c7805 */ /* 0x000fe4000001ff00 */
[----:B------:R-:W-:Y:S02]  /*6490*/  SEL R0, RZ, 0xffffffff, P4 ;  /* 0xffffffffff007807 */ /* 0x000fe40002000000 */
[----:B------:R-:W-:Y:S03]  /*64a0*/  P2R R172, PR, RZ, 0x40 ;  /* 0x00000040ffac7803 */ /* 0x000fe60000000000 */
[----:B------:R-:W-:Y:S04]  /*64b0*/  @P6 SHF.L.U32 R2, R165, 0x1f, RZ ;  /* 0x0000001fa5026819 */ /* 0x000fe800000006ff */
[----:B------:R-:W-:Y:S01]  /*64c0*/  @P2 SEL R0, R5, R0, !P3 ;  /* 0x0000000005002207 */ /* 0x000fe20005800000 */
[----:B------:R-:W1:Y:S03]  /*64d0*/  @P6 SYNCS.PHASECHK.TRANS64.TRYWAIT P1, [R3+URZ+0x80], R2 ;  /* 0x00008002030065a7 */ /* 0x000e6600080211ff */
[----:B------:R-:W-:Y:S04]  /*64e0*/  LOP3.LUT R0, R0, 0x1, RZ, 0xc0, !PT ;  /* 0x0000000100007812 */ /* 0x000fe800078ec0ff */
[----:B------:R-:W-:Y:S04]  /*64f0*/  ISETP.NE.U32.AND P5, PT, R0, 0x1, PT ;  /* 0x000000010000780c */ /* 0x000fe80003fa5070 */
[----:B------:R-:W-:Y:S01]  /*6500*/  P2R R187, PR, RZ, 0x20 ;  /* 0x00000020ffbb7803 */ /* 0x000fe20000000000 */
[----:B------:R2:W4:Y:S01]  /*6510*/  SYNCS.PHASECHK.TRANS64.TRYWAIT P0, [R161+URZ+0xd0], R4 ;  /* 0x0000d004a10075a7 */ /* 0x00052200080011ff */
[----:B-1----:R-:W-:Y:S01]  /*6520*/  @P6 SEL R186, RZ, 0x1, !P1 ;  /* 0x00000001ffba6807 */ /* 0x002fe20004800000 */
[----:B--2---:R-:W-:Y:S06]  /*6530*/  @!P6 BRA `(.L_x_109) ;  /* 0x00000000009ce947 */ /* 0x004fec0003800000 */
[----:B------:R-:W-:Y:S01]  /*6540*/  @P5 IMAD R7, R166, 0x2000, R171 ;  /* 0x00002000a6075824 */ /* 0x000fe200078e02ab */
[----:B------:R-:W1:Y:S01]  /*6550*/  S2R R0, SR_CgaCtaId ;  /* 0x0000000000007919 */ /* 0x000e620000008800 */
[----:B------:R-:W-:Y:S01]  /*6560*/  ISETP.NE.AND P1, PT, R186, RZ, PT ;  /* 0x000000ffba00720c */ /* 0x000fe20003f25270 */
[----:B------:R-:W-:Y:S01]  /*6570*/  BSSY B0, `(.L_x_110) ;  /* 0x0000010000007945 */ /* 0x000fe20003800000 */
[--C-:B------:R-:W-:Y:S01]  /*6580*/  @P5 IMAD R8, R176, -0x10, R7.reuse ;  /* 0xfffffff0b0085824 */ /* 0x100fe200078e0207 */
[----:B------:R-:W-:Y:S01]  /*6590*/  CS2R R142, SRZ ;  /* 0x00000000008e7805 */ /* 0x000fe2000001ff00 */
[----:B------:R-:W-:Y:S01]  /*65a0*/  @P5 IMAD R6, R170, -0x10, R7 ;  /* 0xfffffff0aa065824 */ /* 0x000fe200078e0207 */
[----:B------:R-:W-:Y:S01]  /*65b0*/  CS2R R140, SRZ ;  /* 0x00000000008c7805 */ /* 0x000fe2000001ff00 */
[----:B------:R-:W-:Y:S01]  /*65c0*/  @P5 IMAD R5, R169, 0x10, R8 ;  /* 0x00000010a9055824 */ /* 0x000fe200078e0208 */
[----:B------:R-:W-:Y:S02]  /*65d0*/  CS2R R150, SRZ ;  /* 0x0000000000967805 */ /* 0x000fe4000001ff00 */
[----:B------:R-:W-:Y:S02]  /*65e0*/  CS2R R148, SRZ ;  /* 0x0000000000947805 */ /* 0x000fe4000001ff00 */
[----:B------:R-:W-:Y:S02]  /*65f0*/  CS2R R146, SRZ ;  /* 0x0000000000927805 */ /* 0x000fe4000001ff00 */
[----:B------:R-:W-:Y:S02]  /*6600*/  CS2R R144, SRZ ;  /* 0x0000000000907805 */ /* 0x000fe4000001ff00 */
[----:B------:R-:W-:Y:S02]  /*6610*/  CS2R R154, SRZ ;  /* 0x00000000009a7805 */ /* 0x000fe4000001ff00 */
[----:B------:R-:W-:Y:S01]  /*6620*/  CS2R R152, SRZ ;  /* 0x0000000000987805 */ /* 0x000fe2000001ff00 */
[----:B------:R-:W-:Y:S06]  /*6630*/  @P1 BRA `(.L_x_111) ;  /* 0x00000000000c1947 */ /* 0x000fec0003800000 */
[----:B------:R-:W-:Y:S04]  /*6640*/  SHF.L.U32 R2, R165, 0x1f, RZ ;  /* 0x0000001fa5027819 */ /* 0x000fe800000006ff */
[----:B------:R-:W2:Y:S02]  /*6650*/  SYNCS.PHASECHK.TRANS64.TRYWAIT P1, [R3+URZ+0x80], R2 ;  /* 0x00008002030075a7 */ /* 0x000ea400080211ff */
[----:B--2---:R-:W-:Y:S05]  /*6660*/  @!P1 BRA `(.L_x_112) ;  /* 0x0000003400d09947 */ /* 0x004fea0003800000 */
.L_x_111:
[----:B------:R-:W-:Y:S05]  /*6670*/  BSYNC B0 ;  /* 0x0000000000007941 */ /* 0x000fea0003800000 */
.L_x_110:
[----:B------:R-:W-:Y:S01]  /*6680*/  ISETP.NE.AND P1, PT, R187, RZ, PT ;  /* 0x000000ffbb00720c */ /* 0x000fe20003f25270 */
[----:B--2---:R-:W-:Y:S02]  /*6690*/  VIADD R3, R3, 0x90 ;  /* 0x0000009003037836 */ /* 0x004fe40000000000 */
[----:B------:R-:W-:Y:S03]  /*66a0*/  VIADD R166, R166, 0x1 ;  /* 0x00000001a6a67836 */ /* 0x000fe60000000000 */
[----:B-1----:R-:W-:Y:S07]  /*66b0*/  PRMT R0, R0, 0x654, R3 ;  /* 0x0000065400007816 */ /* 0x002fee0000000003 */
[----:B------:R1:W2:Y:S04]  /*66c0*/  @P1 LDS.128 R140, [R7] ;  /* 0x00000000078c1984 */ /* 0x0002a80000000c00 */
[----:B------:R1:W1:Y:S04]  /*66d0*/  @P1 LDS.128 R148, [R6+0x20] ;  /* 0x0000200006941984 */ /* 0x0002680000000c00 */
[----:B------:R1:W1:Y:S04]  /*66e0*/  @P1 LDS.128 R144, [R8+0x10] ;  /* 0x0000100008901984 */ /* 0x0002680000000c00 */
[----:B------:R1:W1:Y:S01]  /*66f0*/  @P1 LDS.128 R152, [R5+0x10] ;  /* 0x0000100005981984 */ /* 0x0002620000000c00 */
[C---:B------:R-:W-:Y:S01]  /*6700*/  ISETP.NE.AND P1, PT, R166.reuse, 0x2, PT ;  /* 0x00000002a600780c */ /* 0x040fe20003f25270 */
[----:B------:R-:W-:Y:S01]  /*6710*/  @!PT LDS RZ, [RZ] ;  /* 0x00000000fffff984 */ /* 0x000fe20000000800 */
[----:B------:R-:W-:Y:S01]  /*6720*/  @!PT LDS RZ, [RZ] ;  /* 0x00000000fffff984 */ /* 0x000fe20000000800 */
[----:B------:R-:W-:Y:S01]  /*6730*/  @!PT LDS RZ, [RZ] ;  /* 0x00000000fffff984 */ /* 0x000fe20000000800 */
[----:B------:R-:W-:Y:S01]  /*6740*/  @!PT LDS RZ, [RZ] ;  /* 0x00000000fffff984 */ /* 0x000fe20000000800 */
[----:B------:R5:W-:Y:S06]  /*6750*/  MEMBAR.ALL.CTA ;  /* 0x0000000000007992 */ /* 0x000bec0000008000 */
[----:B-----5:R-:W5:Y:S01]  /*6760*/  FENCE.VIEW.ASYNC.S ;  /* 0x00000000000073c6 */ /* 0x020f620000000000 */
[----:B------:R-:W-:Y:S01]  /*6770*/  SEL R166, R166, RZ, P1 ;  /* 0x000000ffa6a67207 */ /* 0x000fe20000800000 */
[----:B-----5:R5:W-:Y:S02]  /*6780*/  SYNCS.ARRIVE.TRANS64.RED.A1T0 RZ, [R0+URZ], RZ ;  /* 0x000000ff00ff79a7 */ /* 0x020be400081004ff */
[----:B-----5:R-:W-:Y:S04]  /*6790*/  SEL R0, RZ, 0x1, P1 ;  /* 0x00000001ff007807 */ /* 0x020fe80000800000 */
[----:B--2---:R-:W-:Y:S02]  /*67a0*/  LOP3.LUT R165, R165, R0, RZ, 0x3c, !PT ;  /* 0x00000000a5a57212 */ /* 0x004fe400078e3cff */
.L_x_109:
[----:B------:R-:W-:Y:S05]  /*67b0*/  BSYNC B1 ;  /* 0x0000000000017941 */ /* 0x000fea0003800000 */
.L_x_108:
[----:B------:R-:W-:Y:S04]  /*67c0*/  SHF.R.U32.HI R0, RZ, 0x15, R71 ;  /* 0x00000015ff007819 */ /* 0x000fe80000011647 */
[----:B------:R-:W-:Y:S01]  /*67d0*/  LOP3.LUT P1, RZ, R0, 0x3, R159, 0x48, !PT ;  /* 0x0000000300ff7812 */ /* 0x000fe2000782489f */
[----:B------:R-:W-:Y:S01]  /*67e0*/  @!UPT UIADD3 URZ, UPT, UPT, URZ, URZ, URZ ;  /* 0x000000fffffff290 */ /* 0x000fe2000fffe0ff */
[----:B----4-:R-:W-:Y:S11]  /*67f0*/  @P0 BRA `(.L_x_113) ;  /* 0x0000000000080947 */ /* 0x010ff60003800000 */
[----:B------:R-:W2:Y:S02]  /*6800*/  SYNCS.PHASECHK.TRANS64.TRYWAIT P0, [R161+URZ+0xd0], R4 ;  /* 0x0000d004a10075a7 */ /* 0x000ea400080011ff */
[----:B--2---:R-:W-:Y:S05]  /*6810*/  @!P0 BRA `(.L_x_114) ;  /* 0x0000003400788947 */ /* 0x004fea0003800000 */
.L_x_113:
[----:B------:R-:W-:Y:S04]  /*6820*/  BSSY.RECONVERGENT B6, `(.L_x_115) ;  /* 0x0000012000067945 */ /* 0x000fe80003800200 */
[----:B------:R-:W-:Y:S05]  /*6830*/  @!P1 BRA `(.L_x_116) ;  /* 0x0000000000409947 */ /* 0x000fea0003800000 */
[----:B------:R-:W4:Y:S01]  /*6840*/  LDCU.64 UR8, c[0x4][0x70] ;  /* 0x01000e00ff0877ac */ /* 0x000f220008000a00 */
[----:B------:R-:W-:Y:S01]  /*6850*/  MOV R3, 0x0 ;  /* 0x0000000000037802 */ /* 0x000fe20000000f00 */
[----:B------:R-:W-:Y:S02]  /*6860*/  HFMA2 R12, -RZ, RZ, 0, 5.9604644775390625e-08 ;  /* 0x00000001ff0c7431 */ /* 0x000fe400000001ff */
[----:B-1----:R-:W-:Y:S02]  /*6870*/  IMAD.MOV.U32 R8, RZ, RZ, 0x192 ;  /* 0x00000192ff087424 */ /* 0x002fe400078e00ff */
[----:B------:R-:W-:Y:S01]  /*6880*/  IMAD.MOV.U32 R13, RZ, RZ, RZ ;  /* 0x000000ffff0d7224 */ /* 0x000fe200078e00ff */
[----:B------:R-:W1:Y:S01]  /*6890*/  LDCU.64 UR6, c[0x4][0x78] ;  /* 0x01000f00ff0677ac */ /* 0x000e620008000a00 */
[----:B------:R-:W3:Y:S01]  /*68a0*/  LDC.64 R2, c[0x4][R3] ;  /* 0x0100000003027b82 */ /* 0x000ee20000000a00 */
[----:B------:R-:W5:Y:S01]  /*68b0*/  LDCU.64 UR4, c[0x4][0x10] ;  /* 0x01000200ff0477ac */ /* 0x000f620008000a00 */
[----:B----4-:R-:W-:Y:S01]  /*68c0*/  MOV R5, UR9 ;  /* 0x0000000900057c02 */ /* 0x010fe20008000f00 */
[----:B--2---:R-:W-:Y:S01]  /*68d0*/  IMAD.U32 R4, RZ, RZ, UR8 ;  /* 0x00000008ff047e24 */ /* 0x004fe2000f8e00ff */
[----:B-1----:R-:W-:Y:S01]  /*68e0*/  MOV R7, UR7 ;  /* 0x0000000700077c02 */ /* 0x002fe20008000f00 */
[----:B------:R-:W-:Y:S01]  /*68f0*/  IMAD.U32 R6, RZ, RZ, UR6 ;  /* 0x00000006ff067e24 */ /* 0x000fe2000f8e00ff */
[----:B-----5:R-:W-:Y:S01]  /*6900*/  MOV R11, UR5 ;  /* 0x00000005000b7c02 */ /* 0x020fe20008000f00 */
[----:B------:R-:W-:Y:S02]  /*6910*/  IMAD.U32 R10, RZ, RZ, UR4 ;  /* 0x00000004ff0a7e24 */ /* 0x000fe4000f8e00ff */
[----:B------:R-:W-:Y:S07]  /*6920*/  LEPC R20, `(.L_x_116) ;  /* 0x000000001014794e */ /* 0x000fee0000000000 */
[----:B---3--:R-:W-:Y:S05]  /*6930*/  CALL.ABS.NOINC R2 ;  /* 0x0000000002007343 */ /* 0x008fea0003c00000 */
.L_x_116:
[----:B------:R-:W-:Y:S05]  /*6940*/  BSYNC.RECONVERGENT B6 ;  /* 0x0000000000067941 */ /* 0x000fea0003800200 */
.L_x_115:
[-C--:B------:R-:W-:Y:S01]  /*6950*/  F2FP.F16.E5M2.UNPACK_B R74, R140.reuse ;  /* 0x0000008cff4a723e */ /* 0x080fe200020004ff */
[----:B------:R-:W-:Y:S05]  /*6960*/  WARPSYNC.ALL ;  /* 0x0000000000007948 */ /* 0x000fea0003800000 */
[----:B------:R-:W-:Y:S01]  /*6970*/  R2UR UR4, R71 ;  /* 0x00000000470472ca */ /* 0x000fe200000e0000 */
[--C-:B------:R-:W-:Y:S01]  /*6980*/  HADD2.F32 R72, -RZ, R74.reuse.H0_H0 ;  /* 0x2000004aff487230 */ /* 0x100fe20000004100 */
[----:B------:R-:W-:Y:S01]  /*6990*/  F2FP.F16.E5M2.UNPACK_B R76, R140.H1 ;  /* 0x0000008cff4c723e */ /* 0x000fe200030004ff */
[----:B------:R-:W-:Y:S01]  /*69a0*/  HADD2.F32 R75, -RZ, R74.H1_H1 ;  /* 0x3000004aff4b7230 */ /* 0x000fe20000004100 */
[-C--:B------:R-:W-:Y:S01]  /*69b0*/  F2FP.F16.E5M2.UNPACK_B R78, R141.reuse ;  /* 0x0000008dff4e723e */ /* 0x080fe200020004ff */
[----:B------:R-:W-:Y:S01]  /*69c0*/  BSSY.RECONVERGENT B0, `(.L_x_117) ;  /* 0x000011d000007945 */ /* 0x000fe20003800200 */
[----:B------:R-:W-:Y:S01]  /*69d0*/  F2FP.F16.E5M2.UNPACK_B R80, R141.H1 ;  /* 0x0000008dff50723e */ /* 0x000fe200030004ff */
[----:B------:R-:W-:Y:S01]  /*69e0*/  HADD2.F32 R74, -RZ, R76.H0_H0 ;  /* 0x2000004cff4a7230 */ /* 0x000fe20000004100 */
[-C--:B------:R-:W-:Y:S01]  /*69f0*/  F2FP.F16.E5M2.UNPACK_B R82, R142.reuse ;  /* 0x0000008eff52723e */ /* 0x080fe200020004ff */
[--C-:B------:R-:W-:Y:S01]  /*6a00*/  HADD2.F32 R77, -RZ, R78.reuse.H0_H0 ;  /* 0x2000004eff4d7230 */ /* 0x100fe20000004100 */
[----:B------:R-:W-:Y:S01]  /*6a10*/  F2FP.F16.E5M2.UNPACK_B R84, R142.H1 ;  /* 0x0000008eff54723e */ /* 0x000fe200030004ff */
[----:B------:R-:W-:Y:S01]  /*6a20*/  HADD2.F32 R78, -RZ, R78.H1_H1 ;  /* 0x3000004eff4e7230 */ /* 0x000fe20000004100 */
[-C--:B------:R-:W-:Y:S01]  /*6a30*/  F2FP.F16.E5M2.UNPACK_B R86, R143.reuse ;  /* 0x0000008fff56723e */ /* 0x080fe200020004ff */
[----:B-12---:R-:W3:Y:S01]  /*6a40*/  LDTM.x64 R4, tmem[UR4] ;  /* 0x00000004000479ee */ /* 0x006ee20008340000 */
[----:B------:R-:W-:Y:S01]  /*6a50*/  F2FP.F16.E5M2.UNPACK_B R88, R143.H1 ;  /* 0x0000008fff58723e */ /* 0x000fe200030004ff */
[----:B------:R-:W-:Y:S01]  /*6a60*/  HADD2.F32 R76, -RZ, R76.H1_H1 ;  /* 0x3000004cff4c7230 */ /* 0x000fe20000004100 */
[-C--:B------:R-:W-:Y:S01]  /*6a70*/  F2FP.F16.E5M2.UNPACK_B R90, R144.reuse ;  /* 0x00000090ff5a723e */ /* 0x080fe200020004ff */
[----:B------:R-:W-:Y:S01]  /*6a80*/  HADD2.F32 R79, -RZ, R80.H0_H0 ;  /* 0x20000050ff4f7230 */ /* 0x000fe20000004100 */
[----:B------:R-:W-:Y:S01]  /*6a90*/  F2FP.F16.E5M2.UNPACK_B R92, R144.H1 ;  /* 0x00000090ff5c723e */ /* 0x000fe200030004ff */
[--C-:B------:R-:W-:Y:S01]  /*6aa0*/  HADD2.F32 R81, -RZ, R82.reuse.H0_H0 ;  /* 0x20000052ff517230 */ /* 0x100fe20000004100 */
[----:B------:R-:W-:Y:S01]  /*6ab0*/  ISETP.NE.AND P6, PT, R172, RZ, PT ;  /* 0x000000ffac00720c */ /* 0x000fe20003fc5270 */
[----:B------:R-:W-:Y:S01]  /*6ac0*/  HADD2.F32 R82, -RZ, R82.H1_H1 ;  /* 0x30000052ff527230 */ /* 0x000fe20000004100 */
[----:B------:R-:W-:Y:S01]  /*6ad0*/  SHF.L.U32 R196, R164, 0x4, RZ ;  /* 0x00000004a4c47819 */ /* 0x000fe200000006ff */
[--C-:B------:R-:W-:Y:S01]  /*6ae0*/  HADD2.F32 R85, -RZ, R86.reuse.H0_H0 ;  /* 0x20000056ff557230 */ /* 0x100fe20000004100 */
[----:B------:R-:W-:Y:S01]  /*6af0*/  SHF.L.U32 R200, R163, 0x4, RZ ;  /* 0x00000004a3c87819 */ /* 0x000fe200000006ff */
[----:B------:R-:W-:Y:S01]  /*6b00*/  HADD2.F32 R86, -RZ, R86.H1_H1 ;  /* 0x30000056ff567230 */ /* 0x000fe20000004100 */
[C---:B------:R-:W-:Y:S01]  /*6b10*/  IADD3 R179, PT, PT, R171.reuse, R196, RZ ;  /* 0x000000c4abb37210 */ /* 0x040fe20007ffe0ff */
[--C-:B------:R-:W-:Y:S01]  /*6b20*/  HADD2.F32 R89, -RZ, R90.reuse.H0_H0 ;  /* 0x2000005aff597230 */ /* 0x100fe20000004100 */
[----:B------:R-:W-:Y:S01]  /*6b30*/  IADD3 R185, PT, PT, R171, R200, RZ ;  /* 0x000000c8abb97210 */ /* 0x000fe20007ffe0ff */
[----:B------:R-:W-:Y:S01]  /*6b40*/  HADD2.F32 R90, -RZ, R90.H1_H1 ;  /* 0x3000005aff5a7230 */ /* 0x000fe20000004100 */
[----:B------:R-:W-:Y:S01]  /*6b50*/  SHF.L.U32 R198, R169, 0x4, RZ ;  /* 0x00000004a9c67819 */ /* 0x000fe200000006ff */
[----:B------:R-:W-:Y:S01]  /*6b60*/  HADD2.F32 R80, -RZ, R80.H1_H1 ;  /* 0x30000050ff507230 */ /* 0x000fe20000004100 */
[----:B------:R-:W-:Y:S01]  /*6b70*/  F2FP.F16.E5M2.UNPACK_B R94, R145 ;  /* 0x00000091ff5e723e */ /* 0x000fe200020004ff */
[--C-:B------:R-:W-:Y:S01]  /*6b80*/  HADD2.F32 R83, -RZ, R84.reuse.H0_H0 ;  /* 0x20000054ff537230 */ /* 0x100fe20000004100 */
[----:B------:R-:W-:Y:S01]  /*6b90*/  IADD3 R184, PT, PT, R198, R179, RZ ;  /* 0x000000b3c6b87210 */ /* 0x000fe20007ffe0ff */
[----:B------:R-:W-:Y:S01]  /*6ba0*/  HADD2.F32 R84, -RZ, R84.H1_H1 ;  /* 0x30000054ff547230 */ /* 0x000fe20000004100 */
[----:B------:R-:W-:Y:S01]  /*6bb0*/  F2FP.F16.E5M2.UNPACK_B R98, R146 ;  /* 0x00000092ff62723e */ /* 0x000fe200020004ff */
[C---:B---3--:R-:W-:Y:S01]  /*6bc0*/  FMUL R0, R70.reuse, R4 ;  /* 0x0000000446007220 */ /* 0x048fe20000400000 */
[C---:B------:R-:W-:Y:S01]  /*6bd0*/  FMUL R2, R70.reuse, R5 ;  /* 0x0000000546027220 */ /* 0x040fe20000400000 */
[C---:B------:R-:W-:Y:S01]  /*6be0*/  FMUL R4, R70.reuse, R8 ;  /* 0x0000000846047220 */ /* 0x040fe20000400000 */
[C---:B------:R-:W-:Y:S01]  /*6bf0*/  FMUL R5, R70.reuse, R9 ;  /* 0x0000000946057220 */ /* 0x040fe20000400000 */
[C---:B------:R-:W-:Y:S01]  /*6c00*/  FFMA R0, R73.reuse, R72, R0 ;  /* 0x0000004849007223 */ /* 0x040fe20000000000 */
[C---:B------:R-:W-:Y:S01]  /*6c10*/  FFMA R2, R73.reuse, R75, R2 ;  /* 0x0000004b49027223 */ /* 0x040fe20000000002 */
[C---:B------:R-:W-:Y:S01]  /*6c20*/  FMUL R8, R70.reuse, R12 ;  /* 0x0000000c46087220 */ /* 0x040fe20000400000 */
[C---:B------:R-:W-:Y:S01]  /*6c30*/  FMUL R9, R70.reuse, R13 ;  /* 0x0000000d46097220 */ /* 0x040fe20000400000 */
[C---:B------:R-:W-:Y:S01]  /*6c40*/  FMUL R12, R70.reuse, R16 ;  /* 0x00000010460c7220 */ /* 0x040fe20000400000 */
[C---:B------:R-:W-:Y:S01]  /*6c50*/  FMUL R13, R70.reuse, R17 ;  /* 0x00000011460d7220 */ /* 0x040fe20000400000 */
[C---:B------:R-:W-:Y:S01]  /*6c60*/  FMUL R16, R70.reuse, R20 ;  /* 0x0000001446107220 */ /* 0x040fe20000400000 */
[C---:B------:R-:W-:Y:S01]  /*6c70*/  FMUL R17, R70.reuse, R21 ;  /* 0x0000001546117220 */ /* 0x040fe20000400000 */
[--C-:B------:R-:W-:Y:S02]  /*6c80*/  HADD2.F32 R93, -RZ, R94.reuse.H0_H0 ;  /* 0x2000005eff5d7230 */ /* 0x100fe40000004100 */
[C---:B------:R-:W-:Y:S01]  /*6c90*/  FMUL R20, R70.reuse, R24 ;  /* 0x0000001846147220 */ /* 0x040fe20000400000 */
[----:B------:R-:W-:Y:S02]  /*6ca0*/  HADD2.F32 R94, -RZ, R94.H1_H1 ;  /* 0x3000005eff5e7230 */ /* 0x000fe40000004100 */
[C---:B------:R-:W-:Y:S01]  /*6cb0*/  FMUL R21, R70.reuse, R25 ;  /* 0x0000001946157220 */ /* 0x040fe20000400000 */
[--C-:B------:R-:W-:Y:S02]  /*6cc0*/  HADD2.F32 R97, -RZ, R98.reuse.H0_H0 ;  /* 0x20000062ff617230 */ /* 0x100fe40000004100 */
[C---:B------:R-:W-:Y:S01]  /*6cd0*/  FMUL R24, R70.reuse, R28 ;  /* 0x0000001c46187220 */ /* 0x040fe20000400000 */
[----:B------:R-:W-:Y:S02]  /*6ce0*/  HADD2.F32 R98, -RZ, R98.H1_H1 ;  /* 0x30000062ff627230 */ /* 0x000fe40000004100 */
[C---:B------:R-:W-:Y:S01]  /*6cf0*/  FMUL R25, R70.reuse, R29 ;  /* 0x0000001d46197220 */ /* 0x040fe20000400000 */
[C---:B------:R-:W-:Y:S01]  /*6d00*/  FMUL R28, R70.reuse, R32 ;  /* 0x00000020461c7220 */ /* 0x040fe20000400000 */
[C---:B------:R-:W-:Y:S01]  /*6d10*/  FMUL R29, R70.reuse, R33 ;  /* 0x00000021461d7220 */ /* 0x040fe20000400000 */
[C---:B------:R-:W-:Y:S01]  /*6d20*/  FMUL R32, R70.reuse, R36 ;  /* 0x0000002446207220 */ /* 0x040fe20000400000 */
[----:B------:R-:W-:Y:S01]  /*6d30*/  F2FP.F16.E5M2.UNPACK_B R96, R145.H1 ;  /* 0x00000091ff60723e */ /* 0x000fe200030004ff */
[C---:B------:R-:W-:Y:S01]  /*6d40*/  FMUL R33, R70.reuse, R37 ;  /* 0x0000002546217220 */ /* 0x040fe20000400000 */
[C---:B------:R-:W-:Y:S01]  /*6d50*/  FMUL R36, R70.reuse, R40 ;  /* 0x0000002846247220 */ /* 0x040fe20000400000 */
[----:B------:R-:W-:Y:S01]  /*6d60*/  F2FP.F16.E5M2.UNPACK_B R100, R146.H1 ;  /* 0x00000092ff64723e */ /* 0x000fe200030004ff */
[C---:B------:R-:W-:Y:S01]  /*6d70*/  FMUL R37, R70.reuse, R41 ;  /* 0x0000002946257220 */ /* 0x040fe20000400000 */
[C---:B------:R-:W-:Y:S01]  /*6d80*/  FMUL R40, R70.reuse, R44 ;  /* 0x0000002c46287220 */ /* 0x040fe20000400000 */
[----:B------:R-:W-:Y:S01]  /*6d90*/  F2FP.F16.E5M2.UNPACK_B R102, R147 ;  /* 0x00000093ff66723e */ /* 0x000fe200020004ff */
[C---:B------:R-:W-:Y:S01]  /*6da0*/  FMUL R41, R70.reuse, R45 ;  /* 0x0000002d46297220 */ /* 0x040fe20000400000 */
[C---:B------:R-:W-:Y:S01]  /*6db0*/  FMUL R44, R70.reuse, R48 ;  /* 0x00000030462c7220 */ /* 0x040fe20000400000 */
[----:B------:R-:W-:Y:S01]  /*6dc0*/  F2FP.F16.E5M2.UNPACK_B R104, R147.H1 ;  /* 0x00000093ff68723e */ /* 0x000fe200030004ff */
[C---:B------:R-:W-:Y:S01]  /*6dd0*/  FMUL R45, R70.reuse, R49 ;  /* 0x00000031462d7220 */ /* 0x040fe20000400000 */
[--C-:B------:R-:W-:Y:S02]  /*6de0*/  HADD2.F32 R101, -RZ, R102.reuse.H0_H0 ;  /* 0x20000066ff657230 */ /* 0x100fe40000004100 */
[C---:B------:R-:W-:Y:S01]  /*6df0*/  FMUL R48, R70.reuse, R52 ;  /* 0x0000003446307220 */ /* 0x040fe20000400000 */
[----:B------:R-:W-:Y:S01]  /*6e00*/  F2FP.F16.E5M2.UNPACK_B R106, R148 ;  /* 0x00000094ff6a723e */ /* 0x000fe200020004ff */
[----:B------:R-:W-:Y:S02]  /*6e10*/  HADD2.F32 R102, -RZ, R102.H1_H1 ;  /* 0x30000066ff667230 */ /* 0x000fe40000004100 */
[C---:B------:R-:W-:Y:S01]  /*6e20*/  FMUL R49, R70.reuse, R53 ;  /* 0x0000003546317220 */ /* 0x040fe20000400000 */
[C---:B------:R-:W-:Y:S01]  /*6e30*/  FMUL R52, R70.reuse, R56 ;  /* 0x0000003846347220 */ /* 0x040fe20000400000 */
[----:B------:R-:W-:Y:S01]  /*6e40*/  F2FP.F16.E5M2.UNPACK_B R108, R148.H1 ;  /* 0x00000094ff6c723e */ /* 0x000fe200030004ff */
[--C-:B------:R-:W-:Y:S02]  /*6e50*/  HADD2.F32 R105, -RZ, R106.reuse.H0_H0 ;  /* 0x2000006aff697230 */ /* 0x100fe40000004100 */
[C---:B------:R-:W-:Y:S01]  /*6e60*/  FMUL R53, R70.reuse, R57 ;  /* 0x0000003946357220 */ /* 0x040fe20000400000 */
[----:B------:R-:W-:Y:S02]  /*6e70*/  HADD2.F32 R106, -RZ, R106.H1_H1 ;  /* 0x3000006aff6a7230 */ /* 0x000fe40000004100 */
        /* <DEDUP_REMOVED lines=11> */
[C---:B------:R-:W-:Y:S01]  /*6f30*/  FFMA R3, R73.reuse, R74, R3 ;  /* 0x0000004a49037223 */ /* 0x040fe20000000003 */
[----:B------:R-:W-:Y:S01]  /*6f40*/  F2FP.F16.E5M2.UNPACK_B R116, R150.H1 ;  /* 0x00000096ff74723e */ /* 0x000fe200030004ff */
[--C-:B------:R-:W-:Y:S02]  /*6f50*/  HADD2.F32 R113, -RZ, R114.reuse.H0_H0 ;  /* 0x20000072ff717230 */ /* 0x100fe40000004100 */
[C---:B------:R-:W-:Y:S01]  /*6f60*/  FFMA R7, R73.reuse, R76, R7 ;  /* 0x0000004c49077223 */ /* 0x040fe20000000007 */
[C---:B------:R-:W-:Y:S01]  /*6f70*/  FFMA R4, R73.reuse, R77, R4 ;  /* 0x0000004d49047223 */ /* 0x040fe20000000004 */
[----:B------:R-:W-:Y:S01]  /*6f80*/  F2FP.F16.E5M2.UNPACK_B R118, R151 ;  /* 0x00000097ff76723e */ /* 0x000fe200020004ff */
[----:B------:R-:W-:Y:S01]  /*6f90*/  FFMA R5, R73, R78, R5 ;  /* 0x0000004e49057223 */ /* 0x000fe20000000005 */
[----:B------:R-:W-:Y:S01]  /*6fa0*/  HADD2.F32 R114, -RZ, R114.H1_H1 ;  /* 0x30000072ff727230 */ /* 0x000fe20000004100 */
[----:B------:R-:W-:Y:S01]  /*6fb0*/  F2FP.SATFINITE.E5M2.F32.PACK_AB_MERGE_C R173, R7, R3, RZ ;  /* 0x0000000307ad723e */ /* 0x000fe200048060ff */
[C---:B------:R-:W-:Y:S01]  /*6fc0*/  FMUL R6, R70.reuse, R10 ;  /* 0x0000000a46067220 */ /* 0x040fe20000400000 */
[--C-:B------:R-:W-:Y:S02]  /*6fd0*/  HADD2.F32 R117, -RZ, R118.reuse.H0_H0 ;  /* 0x20000076ff757230 */ /* 0x100fe40000004100 */
[----:B------:R-:W-:Y:S01]  /*6fe0*/  FMUL R11, R70, R11 ;  /* 0x0000000b460b7220 */ /* 0x000fe20000400000 */
[----:B------:R-:W-:Y:S01]  /*6ff0*/  F2FP.SATFINITE.E5M2.F32.PACK_AB_MERGE_C R172, R2, R0, R173 ;  /* 0x0000000002ac723e */ /* 0x000fe200048060ad */
[C---:B------:R-:W-:Y:S01]  /*7000*/  FFMA R6, R73.reuse, R79, R6 ;  /* 0x0000004f49067223 */ /* 0x040fe20000000006 */
[----:B------:R-:W-:Y:S02]  /*7010*/  HADD2.F32 R118, -RZ, R118.H1_H1 ;  /* 0x30000076ff767230 */ /* 0x000fe40000004100 */
[C---:B------:R-:W-:Y:S01]  /*7020*/  FFMA R11, R73.reuse, R80, R11 ;  /* 0x00000050490b7223 */ /* 0x040fe2000000000b */
[C---:B------:R-:W-:Y:S01]  /*7030*/  FFMA R8, R73.reuse, R81, R8 ;  /* 0x0000005149087223 */ /* 0x040fe20000000008 */
[----:B------:R-:W-:Y:S01]  /*7040*/  F2FP.F16.E5M2.UNPACK_B R120, R151.H1 ;  /* 0x00000097ff78723e */ /* 0x000fe200030004ff */
[----:B------:R-:W-:Y:S01]  /*7050*/  FFMA R9, R73, R82, R9 ;  /* 0x0000005249097223 */ /* 0x000fe20000000009 */
[C---:B------:R-:W-:Y:S01]  /*7060*/  FMUL R10, R70.reuse, R14 ;  /* 0x0000000e460a7220 */ /* 0x040fe20000400000 */
[----:B------:R-:W-:Y:S01]  /*7070*/  F2FP.F16.E5M2.UNPACK_B R122, R152 ;  /* 0x00000098ff7a723e */ /* 0x000fe200020004ff */
[C---:B------:R-:W-:Y:S01]  /*7080*/  FMUL R15, R70.reuse, R15 ;  /* 0x0000000f460f7220 */ /* 0x040fe20000400000 */
[----:B------:R-:W-:Y:S01]  /*7090*/  HADD2.F32 R87, -RZ, R88.H0_H0 ;  /* 0x20000058ff577230 */ /* 0x000fe20000004100 */
[----:B------:R-:W-:Y:S01]  /*70a0*/  F2FP.SATFINITE.E5M2.F32.PACK_AB_MERGE_C R174, R11, R6, RZ ;  /* 0x000000060bae723e */ /* 0x000fe200048060ff */
[C---:B------:R-:W-:Y:S01]  /*70b0*/  FFMA R10, R73.reuse, R83, R10 ;  /* 0x00000053490a7223 */ /* 0x040fe2000000000a */
[C---:B------:R-:W-:Y:S01]  /*70c0*/  FFMA R15, R73.reuse, R84, R15 ;  /* 0x00000054490f7223 */ /* 0x040fe2000000000f */
[C---:B------:R-:W-:Y:S01]  /*70d0*/  FFMA R12, R73.reuse, R85, R12 ;  /* 0x00000055490c7223 */ /* 0x040fe2000000000c */
[----:B------:R-:W-:Y:S01]  /*70e0*/  F2FP.F16.E5M2.UNPACK_B R124, R152.H1 ;  /* 0x00000098ff7c723e */ /* 0x000fe200030004ff */
[----:B------:R-:W-:Y:S01]  /*70f0*/  FFMA R13, R73, R86, R13 ;  /* 0x00000056490d7223 */ /* 0x000fe2000000000d */
[----:B------:R-:W-:Y:S01]  /*7100*/  F2FP.SATFINITE.E5M2.F32.PACK_AB_MERGE_C R173, R5, R4, R174 ;  /* 0x0000000405ad723e */ /* 0x000fe200048060ae */
[--C-:B------:R-:W-:Y:S01]  /*7110*/  HADD2.F32 R121, -RZ, R122.reuse.H0_H0 ;  /* 0x2000007aff797230 */ /* 0x100fe20000004100 */
[----:B------:R-:W-:Y:S01]  /*7120*/  F2FP.SATFINITE.E5M2.F32.PACK_AB_MERGE_C R174, R15, R10, RZ ;  /* 0x0000000a0fae723e */ /* 0x000fe200048060ff */
[----:B------:R-:W-:Y:S02]  /*7130*/  HADD2.F32 R122, -RZ, R122.H1_H1 ;  /* 0x3000007aff7a7230 */ /* 0x000fe40000004100 */
[C---:B------:R-:W-:Y:S01]  /*7140*/  FMUL R14, R70.reuse, R18 ;  /* 0x00000012460e7220 */ /* 0x040fe20000400000 */
[----:B------:R-:W-:Y:S01]  /*7150*/  HADD2.F32 R88, -RZ, R88.H1_H1 ;  /* 0x30000058ff587230 */ /* 0x000fe20000004100 */
[----:B------:R-:W-:Y:S01]  /*7160*/  F2FP.SATFINITE.E5M2.F32.PACK_AB_MERGE_C R174, R9, R8, R174 ;  /* 0x0000000809ae723e */ /* 0x000fe200048060ae */
[C---:B------:R-:W-:Y:S01]  /*7170*/  FMUL R19, R70.reuse, R19 ;  /* 0x0000001346137220 */ /* 0x040fe20000400000 */
[--C-:B------:R-:W-:Y:S02]  /*7180*/  HADD2.F32 R91, -RZ, R92.reuse.H0_H0 ;  /* 0x2000005cff5b7230 */ /* 0x100fe40000004100 */
[C---:B------:R-:W-:Y:S01]  /*7190*/  FFMA R14, R73.reuse, R87, R14 ;  /* 0x00000057490e7223 */ /* 0x040fe2000000000e */
[----:B------:R-:W-:Y:S02]  /*71a0*/  HADD2.F32 R92, -RZ, R92.H1_H1 ;  /* 0x3000005cff5c7230 */ /* 0x000fe40000004100 */
[C---:B------:R-:W-:Y:S01]  /*71b0*/  FFMA R19, R73.reuse, R88, R19 ;  /* 0x0000005849137223 */ /* 0x040fe20000000013 */
[C---:B------:R-:W-:Y:S01]  /*71c0*/  FFMA R16, R73.reuse, R89, R16 ;  /* 0x0000005949107223 */ /* 0x040fe20000000010 */
        /* <DEDUP_REMOVED lines=17> */
[----:B------:R1:W-:Y:S01]  /*72e0*/  STS.128 [R137+UR44+0x4200], R172 ;  /* 0x004200ac89007988 */ /* 0x0003e20008000c2c */
[----:B------:R-:W-:Y:S01]  /*72f0*/  F2FP.SATFINITE.E5M2.F32.PACK_AB_MERGE_C R180, R17, R16, R180 ;  /* 0x0000001011b4723e */ /* 0x000fe200048060b4 */
[C---:B------:R-:W-:Y:S01]  /*7300*/  FFMA R22, R73.reuse, R95, R22 ;  /* 0x0000005f49167223 */ /* 0x040fe20000000016 */
[C---:B------:R-:W-:Y:S01]  /*7310*/  FMUL R27, R70.reuse, R27 ;  /* 0x0000001b461b7220 */ /* 0x040fe20000400000 */
[--C-:B------:R-:W-:Y:S02]  /*7320*/  HADD2.F32 R99, -RZ, R100.reuse.H0_H0 ;  /* 0x20000064ff637230 */ /* 0x100fe40000004100 */
[C---:B------:R-:W-:Y:S01]  /*7330*/  FMUL R26, R70.reuse, R30 ;  /* 0x0000001e461a7220 */ /* 0x040fe20000400000 */
[----:B------:R-:W-:Y:S02]  /*7340*/  HADD2.F32 R100, -RZ, R100.H1_H1 ;  /* 0x30000064ff647230 */ /* 0x000fe40000004100 */
[C---:B------:R-:W-:Y:S01]  /*7350*/  FFMA R27, R73.reuse, R96, R27 ;  /* 0x00000060491b7223 */ /* 0x040fe2000000001b */
[C---:B------:R-:W-:Y:S01]  /*7360*/  FFMA R24, R73.reuse, R97, R24 ;  /* 0x0000006149187223 */ /* 0x040fe20000000018 */
[C---:B------:R-:W-:Y:S01]  /*7370*/  FFMA R25, R73.reuse, R98, R25 ;  /* 0x0000006249197223 */ /* 0x040fe20000000019 */
[----:B------:R-:W-:Y:S01]  /*7380*/  F2FP.F16.E5M2.UNPACK_B R130, R154 ;  /* 0x0000009aff82723e */ /* 0x000fe200020004ff */
[----:B------:R-:W-:Y:S01]  /*7390*/  FFMA R26, R73, R99, R26 ;  /* 0x00000063491a7223 */ /* 0x000fe2000000001a */
[----:B------:R-:W-:Y:S01]  /*73a0*/  F2FP.SATFINITE.E5M2.F32.PACK_AB_MERGE_C R181, R27, R22, RZ ;  /* 0x000000161bb5723e */ /* 0x000fe200048060ff */
[C---:B------:R-:W-:Y:S01]  /*73b0*/  FMUL R31, R70.reuse, R31 ;  /* 0x0000001f461f7220 */ /* 0x040fe20000400000 */
[--C-:B------:R-:W-:Y:S02]  /*73c0*/  HADD2.F32 R103, -RZ, R104.reuse.H0_H0 ;  /* 0x20000068ff677230 */ /* 0x100fe40000004100 */
[C---:B------:R-:W-:Y:S01]  /*73d0*/  FMUL R30, R70.reuse, R34 ;  /* 0x00000022461e7220 */ /* 0x040fe20000400000 */
[----:B------:R-:W-:Y:S01]  /*73e0*/  HADD2.F32 R104, -RZ, R104.H1_H1 ;  /* 0x30000068ff687230 */ /* 0x000fe20000004100 */
[----:B------:R-:W-:Y:S01]  /*73f0*/  F2FP.SATFINITE.E5M2.F32.PACK_AB_MERGE_C R181, R21, R20, R181 ;  /* 0x0000001415b5723e */ /* 0x000fe200048060b5 */
[C---:B------:R-:W-:Y:S01]  /*7400*/  FFMA R31, R73.reuse, R100, R31 ;  /* 0x00000064491f7223 */ /* 0x040fe2000000001f */
[C---:B------:R-:W-:Y:S01]  /*7410*/  FFMA R28, R73.reuse, R101, R28 ;  /* 0x00000065491c7223 */ /* 0x040fe2000000001c */
[C---:B------:R-:W-:Y:S01]  /*7420*/  FFMA R29, R73.reuse, R102, R29 ;  /* 0x00000066491d7223 */ /* 0x040fe2000000001d */
[----:B------:R-:W-:Y:S01]  /*7430*/  F2FP.F16.E5M2.UNPACK_B R132, R154.H1 ;  /* 0x0000009aff84723e */ /* 0x000fe200030004ff */
[----:B------:R-:W-:Y:S01]  /*7440*/  FFMA R30, R73, R103, R30 ;  /* 0x00000067491e7223 */ /* 0x000fe2000000001e */
[----:B------:R-:W-:Y:S01]  /*7450*/  F2FP.SATFINITE.E5M2.F32.PACK_AB_MERGE_C R182, R31, R26, RZ ;  /* 0x0000001a1fb6723e */ /* 0x000fe200048060ff */
[----:B------:R-:W-:Y:S02]  /*7460*/  HADD2.F32 R129, -RZ, R130.H0_H0 ;  /* 0x20000082ff817230 */ /* 0x000fe40000004100 */
[C---:B------:R-:W-:Y:S01]  /*7470*/  FMUL R35, R70.reuse, R35 ;  /* 0x0000002346237220 */ /* 0x040fe20000400000 */
[----:B------:R-:W-:Y:S01]  /*7480*/  HADD2.F32 R107, -RZ, R108.H0_H0 ;  /* 0x2000006cff6b7230 */ /* 0x000fe20000004100 */
[----:B------:R-:W-:Y:S01]  /*7490*/  F2FP.SATFINITE.E5M2.F32.PACK_AB_MERGE_C R182, R25, R24, R182 ;  /* 0x0000001819b6723e */ /* 0x000fe200048060b6 */
[----:B------:R-:W-:Y:S02]  /*74a0*/  HADD2.F32 R130, -RZ, R130.H1_H1 ;  /* 0x30000082ff827230 */ /* 0x000fe40000004100 */
[C---:B------:R-:W-:Y:S01]  /*74b0*/  FFMA R35, R73.reuse, R104, R35 ;  /* 0x0000006849237223 */ /* 0x040fe20000000023 */
[C---:B------:R-:W-:Y:S01]  /*74c0*/  FFMA R32, R73.reuse, R105, R32 ;  /* 0x0000006949207223 */ /* 0x040fe20000000020 */
[----:B------:R-:W-:Y:S01]  /*74d0*/  FFMA R33, R73, R106, R33 ;  /* 0x0000006a49217223 */ /* 0x000fe20000000021 */
[----:B------:R-:W-:Y:S02]  /*74e0*/  HADD2.F32 R108, -RZ, R108.H1_H1 ;  /* 0x3000006cff6c7230 */ /* 0x000fe40000004100 */
        /* <DEDUP_REMOVED lines=16> */
[----:B------:R1:W-:Y:S01]  /*75f0*/  STS.128 [R179+0x4010], R180 ;  /* 0x004010b4b3007388 */ /* 0x0003e20000000c00 */
[----:B------:R-:W-:Y:S01]  /*7600*/  F2FP.SATFINITE.E5M2.F32.PACK_AB_MERGE_C R188, R33, R32, R188 ;  /* 0x0000002021bc723e */ /* 0x000fe200048060bc */
[C---:B------:R-:W-:Y:S01]  /*7610*/  FFMA R38, R73.reuse, R111, R38 ;  /* 0x0000006f49267223 */ /* 0x040fe20000000026 */
[C---:B------:R-:W-:Y:S01]  /*7620*/  FMUL R43, R70.reuse, R43 ;  /* 0x0000002b462b7220 */ /* 0x040fe20000400000 */
[--C-:B------:R-:W-:Y:S02]  /*7630*/  HADD2.F32 R115, -RZ, R116.reuse.H0_H0 ;  /* 0x20000074ff737230 */ /* 0x100fe40000004100 */
[----:B------:R-:W-:Y:S01]  /*7640*/  FMUL R42, R70, R46 ;  /* 0x0000002e462a7220 */ /* 0x000fe20000400000 */
[----:B------:R-:W-:Y:S02]  /*7650*/  HADD2.F32 R116, -RZ, R116.H1_H1 ;  /* 0x30000074ff747230 */ /* 0x000fe40000004100 */
[C---:B------:R-:W-:Y:S01]  /*7660*/  FFMA R43, R73.reuse, R112, R43 ;  /* 0x00000070492b7223 */ /* 0x040fe2000000002b */
[C---:B------:R-:W-:Y:S01]  /*7670*/  FFMA R40, R73.reuse, R113, R40 ;  /* 0x0000007149287223 */ /* 0x040fe20000000028 */
[C---:B------:R-:W-:Y:S01]  /*7680*/  FFMA R41, R73.reuse, R114, R41 ;  /* 0x0000007249297223 */ /* 0x040fe20000000029 */
[----:B------:R-:W-:Y:S01]  /*7690*/  ISETP.NE.AND P0, PT, R178, RZ, PT ;  /* 0x000000ffb200720c */ /* 0x000fe20003f05270 */
        /* <DEDUP_REMOVED lines=10> */
[C---:B------:R-:W-:Y:S01]  /*7740*/  FMUL R51, R70.reuse, R51 ;  /* 0x0000003346337220 */ /* 0x040fe20000400000 */
[--C-:B------:R-:W-:Y:S02]  /*7750*/  HADD2.F32 R123, -RZ, R124.reuse.H0_H0 ;  /* 0x2000007cff7b7230 */ /* 0x100fe40000004100 */
[C---:B------:R-:W-:Y:S01]  /*7760*/  FFMA R46, R73.reuse, R119, R46 ;  /* 0x00000077492e7223 */ /* 0x040fe2000000002e */
[----:B------:R-:W-:Y:S02]  /*7770*/  HADD2.F32 R124, -RZ, R124.H1_H1 ;  /* 0x3000007cff7c7230 */ /* 0x000fe40000004100 */
[C---:B------:R-:W-:Y:S01]  /*7780*/  FMUL R50, R70.reuse, R54 ;  /* 0x0000003646327220 */ /* 0x040fe20000400000 */
[C---:B------:R-:W-:Y:S01]  /*7790*/  FFMA R51, R73.reuse, R120, R51 ;  /* 0x0000007849337223 */ /* 0x040fe20000000033 */
[C---:B------:R-:W-:Y:S01]  /*77a0*/  FMUL R55, R70.reuse, R55 ;  /* 0x0000003746377220 */ /* 0x040fe20000400000 */
[C---:B------:R-:W-:Y:S01]  /*77b0*/  FFMA R48, R73.reuse, R121, R48 ;  /* 0x0000007949307223 */ /* 0x040fe20000000030 */
[C---:B------:R-:W-:Y:S01]  /*77c0*/  FFMA R49, R73.reuse, R122, R49 ;  /* 0x0000007a49317223 */ /* 0x040fe20000000031 */
        /* <DEDUP_REMOVED lines=20> */
[----:B------:R-:W-:Y:S01]  /*7910*/  FFMA R63, R73, R132, R63 ;  /* 0x00000084493f7223 */ /* 0x000fe2000000003f */
[----:B------:R-:W-:Y:S01]  /*7920*/  FMUL R67, R70, R67 ;  /* 0x0000004346437220 */ /* 0x000fe20000400000 */
[----:B------:R-:W-:Y:S01]  /*7930*/  F2FP.SATFINITE.E5M2.F32.PACK_AB_MERGE_C R190, R47, R42, RZ ;  /* 0x0000002a2fbe723e */ /* 0x000fe200048060ff */
[----:B------:R-:W-:Y:S01]  /*7940*/  FFMA R60, R73, R133, R60 ;  /* 0x00000085493c7223 */ /* 0x000fe2000000003c */
[----:B------:R-:W-:Y:S01]  /*7950*/  F2FP.SATFINITE.E5M2.F32.PACK_AB_MERGE_C R191, R51, R46, RZ ;  /* 0x0000002e33bf723e */ /* 0x000fe200048060ff */
[C---:B------:R-:W-:Y:S01]  /*7960*/  FFMA R61, R73.reuse, R134, R61 ;  /* 0x00000086493d7223 */ /* 0x040fe2000000003d */
[C---:B------:R-:W-:Y:S01]  /*7970*/  FFMA R62, R73.reuse, R135, R62 ;  /* 0x00000087493e7223 */ /* 0x040fe2000000003e */
[----:B------:R-:W-:Y:S01]  /*7980*/  FFMA R67, R73, R136, R67 ;  /* 0x0000008849437223 */ /* 0x000fe20000000043 */
[----:B------:R-:W-:Y:S02]  /*7990*/  F2FP.SATFINITE.E5M2.F32.PACK_AB_MERGE_C R190, R41, R40, R190 ;  /* 0x0000002829be723e */ /* 0x000fe400048060be */
[----:B------:R-:W-:Y:S02]  /*79a0*/  F2FP.SATFINITE.E5M2.F32.PACK_AB_MERGE_C R191, R45, R44, R191 ;  /* 0x0000002c2dbf723e */ /* 0x000fe400048060bf */
[----:B------:R-:W-:Y:S02]  /*79b0*/  F2FP.SATFINITE.E5M2.F32.PACK_AB_MERGE_C R192, R55, R50, RZ ;  /* 0x0000003237c0723e */ /* 0x000fe400048060ff */
[----:B------:R-:W-:Y:S01]  /*79c0*/  F2FP.SATFINITE.E5M2.F32.PACK_AB_MERGE_C R193, R59, R54, RZ ;  /* 0x000000363bc1723e */ /* 0x000fe200048060ff */
[----:B------:R1:W-:Y:S01]  /*79d0*/  STS.128 [R185+0x4020], R188 ;  /* 0x004020bcb9007388 */ /* 0x0003e20000000c00 */
[----:B------:R-:W-:Y:S02]  /*79e0*/  F2FP.SATFINITE.E5M2.F32.PACK_AB_MERGE_C R194, R63, R58, RZ ;  /* 0x0000003a3fc2723e */ /* 0x000fe400048060ff */
[----:B------:R-:W-:Y:S02]  /*79f0*/  F2FP.SATFINITE.E5M2.F32.PACK_AB_MERGE_C R195, R67, R62, RZ ;  /* 0x0000003e43c3723e */ /* 0x000fe400048060ff */
[----:B------:R-:W-:Y:S02]  /*7a00*/  F2FP.SATFINITE.E5M2.F32.PACK_AB_MERGE_C R192, R49, R48, R192 ;  /* 0x0000003031c0723e */ /* 0x000fe400048060c0 */
[----:B------:R-:W-:Y:S02]  /*7a10*/  F2FP.SATFINITE.E5M2.F32.PACK_AB_MERGE_C R193, R53, R52, R193 ;  /* 0x0000003435c1723e */ /* 0x000fe400048060c1 */
[----:B------:R-:W-:Y:S02]  /*7a20*/  F2FP.SATFINITE.E5M2.F32.PACK_AB_MERGE_C R194, R57, R56, R194 ;  /* 0x0000003839c2723e */ /* 0x000fe400048060c2 */
[----:B------:R-:W-:Y:S02]  /*7a30*/  F2FP.SATFINITE.E5M2.F32.PACK_AB_MERGE_C R195, R61, R60, R195 ;  /* 0x0000003c3dc3723e */ /* 0x000fe400048060c3 */
[----:B------:R-:W-:Y:S02]  /*7a40*/  LEA R197, R166, UR44, 0x3 ;  /* 0x0000002ca6c57c11 */ /* 0x000fe4000f8e18ff */
[----:B------:R-:W-:Y:S01]  /*7a50*/  @P6 SHF.L.U32 R202, R165, 0x1f, RZ ;  /* 0x0000001fa5ca6819 */ /* 0x000fe200000006ff */
[----:B------:R1:W-:Y:S01]  /*7a60*/  STS.128 [R184+0x4010], R192 ;  /* 0x004010c0b8007388 */ /* 0x0003e20000000c00 */
[----:B------:R-:W-:Y:S01]  /*7a70*/  @!PT LDS RZ, [RZ] ;  /* 0x00000000fffff984 */ /* 0x000fe20000000800 */
[----:B------:R-:W-:Y:S01]  /*7a80*/  @!PT LDS RZ, [RZ] ;  /* 0x00000000fffff984 */ /* 0x000fe20000000800 */
[----:B------:R-:W-:Y:S01]  /*7a90*/  @!PT LDS RZ, [RZ] ;  /* 0x00000000fffff984 */ /* 0x000fe20000000800 */
[----:B------:R-:W-:Y:S01]  /*7aa0*/  @!PT LDS RZ, [RZ] ;  /* 0x00000000fffff984 */ /* 0x000fe20000000800 */
[----:B------:R2:W-:Y:S07]  /*7ab0*/  MEMBAR.ALL.CTA ;  /* 0x0000000000007992 */ /* 0x0005ee0000008000 */
[----:B--2---:R-:W2:Y:S02]  /*7ac0*/  FENCE.VIEW.ASYNC.S ;  /* 0x00000000000073c6 */ /* 0x004ea40000000000 */
[----:B--2---:R-:W-:Y:S06]  /*7ad0*/  BAR.SYNC.DEFER_BLOCKING 0x1, 0x80 ;  /* 0x0042000000007b1d */ /* 0x004fec0000010000 */
[----:B------:R-:W-:Y:S05]  /*7ae0*/  @P0 BRA `(.L_x_118) ;  /* 0x0000000000280947 */ /* 0x000fea0003800000 */
[----:B------:R-:W2:Y:S01]  /*7af0*/  LDCU.64 UR6, c[0x0][0x348] ;  /* 0x00006900ff0677ac */ /* 0x000ea20008000a00 */
[----:B------:R-:W-:Y:S01]  /*7b00*/  UIADD3 UR4, UPT, UPT, UR44, 0x4200, URZ ;  /* 0x000042002c047890 */ /* 0x000fe2000fffe0ff */
[----:B------:R-:W-:Y:S05]  /*7b10*/  UMOV UR51, UR36 ;  /* 0x0000002400337c82 */ /* 0x000fea0008000000 */
[----:B------:R-:W-:Y:S04]  /*7b20*/  MOV R177, UR4 ;  /* 0x0000000400b17c02 */ /* 0x000fe80008000f00 */
[----:B------:R-:W-:Y:S01]  /*7b30*/  R2UR UR48, R177 ;  /* 0x00000000b13072ca */ /* 0x000fe200000e0000 */
[----:B--2---:R-:W-:Y:S04]  /*7b40*/  UIADD3 UR4, UP0, UPT, UR6, 0x680, URZ ;  /* 0x0000068006047890 */ /* 0x004fe8000ff1e0ff */
[----:B------:R-:W-:Y:S09]  /*7b50*/  UIADD3.X UR5, UPT, UPT, URZ, UR7, URZ, UP0, !UPT ;  /* 0x00000007ff057290 */ /* 0x000ff200087fe4ff */
[----:B------:R2:W-:Y:S01]  /*7b60*/  UTMASTG.3D [UR48], [UR4] ;  /* 0x00000030040073b5 */ /* 0x0005e20008010000 */
[----:B------:R0:W-:Y:S01]  /*7b70*/  UTMACMDFLUSH ;  /* 0x00000000000079b7 */ /* 0x0001e20000000000 */
[----:B--2---:R-:W-:Y:S04]  /*7b80*/  DEPBAR.LE SB0, 0x1 ;  /* 0x000080400000791a */ /* 0x004fe80000000000 */
.L_x_118:
[----:B------:R-:W-:Y:S05]  /*7b90*/  BSYNC.RECONVERGENT B0 ;  /* 0x0000000000007941 */ /* 0x000fea0003800200 */
.L_x_117:
[----:B------:R-:W-:Y:S06]  /*7ba0*/  BAR.SYNC.DEFER_BLOCKING 0x1, 0x80 ;  /* 0x0042000000007b1d */ /* 0x000fec0000010000 */
[----:B------:R-:W2:Y:S01]  /*7bb0*/  @P6 SYNCS.PHASECHK.TRANS64.TRYWAIT P0, [R197+URZ+0x80], R202 ;  /* 0x000080cac50065a7 */ /* 0x000ea200080011ff */
[----:B------:R-:W-:Y:S01]  /*7bc0*/  BSSY B1, `(.L_x_119) ;  /* 0x0000023000017945 */ /* 0x000fe20003800000 */
[----:B--2---:R-:W-:Y:S03]  /*7bd0*/  @P6 SEL R186, RZ, 0x1, !P0 ;  /* 0x00000001ffba6807 */ /* 0x004fe60004000000 */
[----:B------:R-:W-:Y:S05]  /*7be0*/  @!P6 BRA `(.L_x_120) ;  /* 0x000000000080e947 */ /* 0x000fea0003800000 */
[----:B------:R-:W-:Y:S01]  /*7bf0*/  ISETP.NE.AND P1, PT, R187, RZ, PT ;  /* 0x000000ffbb00720c */ /* 0x000fe20003f25270 */
[----:B------:R-:W2:Y:S01]  /*7c00*/  S2R R0, SR_CgaCtaId ;  /* 0x0000000000007919 */ /* 0x000ea20000008800 */
[----:B------:R-:W-:Y:S01]  /*7c10*/  ISETP.NE.AND P0, PT, R186, RZ, PT ;  /* 0x000000ffba00720c */ /* 0x000fe20003f05270 */
[----:B------:R-:W-:Y:S10]  /*7c20*/  BSSY B0, `(.L_x_121) ;  /* 0x0000009000007945 */ /* 0x000ff40003800000 */
[----:B------:R-:W-:Y:S04]  /*7c30*/  @P1 IMAD R3, R166, 0x2000, R171 ;  /* 0x00002000a6031824 */ /* 0x000fe800078e02ab */
[C---:B------:R-:W-:Y:S01]  /*7c40*/  @P1 IMAD.IADD R5, R3.reuse, 0x1, R196 ;  /* 0x0000000103051824 */ /* 0x040fe200078e02c4 */
[----:B------:R-:W-:Y:S03]  /*7c50*/  @P1 IADD3 R200, PT, PT, R3, R200, RZ ;  /* 0x000000c803c81210 */ /* 0x000fe60007ffe0ff */
[----:B------:R-:W-:Y:S01]  /*7c60*/  @P1 IMAD.IADD R198, R198, 0x1, R5 ;  /* 0x00000001c6c61824 */ /* 0x000fe200078e0205 */
[----:B------:R-:W-:Y:S06]  /*7c70*/  @P0 BRA `(.L_x_122) ;  /* 0x00000000000c0947 */ /* 0x000fec0003800000 */
[----:B------:R-:W-:Y:S04]  /*7c80*/  SHF.L.U32 R2, R165, 0x1f, RZ ;  /* 0x0000001fa5027819 */ /* 0x000fe800000006ff */
[----:B------:R-:W3:Y:S02]  /*7c90*/  SYNCS.PHASECHK.TRANS64.TRYWAIT P0, [R197+URZ+0x80], R2 ;  /* 0x00008002c50075a7 */ /* 0x000ee400080011ff */
[----:B---3--:R-:W-:Y:S05]  /*7ca0*/  @!P0 BRA `(.L_x_123) ;  /* 0x0000002000688947 */ /* 0x008fea0003800000 */
.L_x_122:
[----:B------:R-:W-:Y:S05]  /*7cb0*/  BSYNC B0 ;  /* 0x0000000000007941 */ /* 0x000fea0003800000 */
.L_x_121:
[----:B------:R-:W-:Y:S01]  /*7cc0*/  ISETP.NE.AND P0, PT, R187, RZ, PT ;  /* 0x000000ffbb00720c */ /* 0x000fe20003f05270 */
[----:B---3--:R-:W-:Y:S02]  /*7cd0*/  VIADD R197, R197, 0x90 ;  /* 0x00000090c5c57836 */ /* 0x008fe40000000000 */
[----:B------:R-:W-:Y:S03]  /*7ce0*/  VIADD R166, R166, 0x1 ;  /* 0x00000001a6a67836 */ /* 0x000fe60000000000 */
[----:B--2---:R-:W-:Y:S07]  /*7cf0*/  PRMT R0, R0, 0x654, R197 ;  /* 0x0000065400007816 */ /* 0x004fee00000000c5 */
[----:B------:R2:W3:Y:S04]  /*7d00*/  @P0 LDS.128 R140, [R3] ;  /* 0x00000000038c0984 */ /* 0x0004e80000000c00 */
[----:B------:R2:W4:Y:S04]  /*7d10*/  @P0 LDS.128 R144, [R5+0x10] ;  /* 0x0000100005900984 */ /* 0x0005280000000c00 */
        /* <DEDUP_REMOVED lines=12> */
[----:B--234-:R-:W-:Y:S02]  /*7de0*/  LOP3.LUT R165, R165, R0, RZ, 0x3c, !PT ;  /* 0x00000000a5a57212 */ /* 0x01cfe400078e3cff */
.L_x_120:
[----:B------:R-:W-:Y:S05]  /*7df0*/  BSYNC B1 ;  /* 0x0000000000017941 */ /* 0x000fea0003800000 */
.L_x_119:
[----:B------:R-:W-:Y:S05]  /*7e00*/  VIADD R0, R71, 0x40 ;  /* 0x0000004047007836 */ /* 0x000fea0000000000 */
[----:B------:R-:W-:Y:S04]  /*7e10*/  SHF.R.U32.HI R0, RZ, 0x15, R0 ;  /* 0x00000015ff007819 */ /* 0x000fe80000011600 */
[----:B------:R-:W-:Y:S11]  /*7e20*/  LOP3.LUT P0, RZ, R0, 0x3, R159, 0x48, !PT ;  /* 0x0000000300ff7812 */ /* 0x000ff6000780489f */
[----:B------:R-:W-:Y:S02]  /*7e30*/  @!UPT UIADD3 URZ, UPT, UPT, URZ, URZ, URZ ;  /* 0x000000fffffff290 */ /* 0x000fe4000fffe0ff */
        /* <DEDUP_REMOVED lines=8> */
[----:B------:R-:W5:Y:S01]  /*7ec0*/  LDCU.64 UR4, c[0x4][0x10] ;  /* 0x01000200ff0477ac */ /* 0x000f620008000a00 */
[----:B--2---:R-:W-:Y:S01]  /*7ed0*/  MOV R5, UR9 ;  /* 0x0000000900057c02 */ /* 0x004fe20008000f00 */
[----:B------:R-:W-:Y:S01]  /*7ee0*/  IMAD.U32 R4, RZ, RZ, UR8 ;  /* 0x00000008ff047e24 */ /* 0x000fe2000f8e00ff */
[----:B---3--:R-:W-:Y:S01]  /*7ef0*/  MOV R7, UR7 ;  /* 0x0000000700077c02 */ /* 0x008fe20008000f00 */
[----:B------:R-:W-:Y:S01]  /*7f00*/  IMAD.U32 R6, RZ, RZ, UR6 ;  /* 0x00000006ff067e24 */ /* 0x000fe2000f8e00ff */
[----:B-----5:R-:W-:Y:S01]  /*7f10*/  MOV R11, UR5 ;  /* 0x00000005000b7c02 */ /* 0x020fe20008000f00 */
[----:B------:R-:W-:Y:S02]  /*7f20*/  IMAD.U32 R10, RZ, RZ, UR4 ;  /* 0x00000004ff0a7e24 */ /* 0x000fe4000f8e00ff */
[----:B------:R-:W-:Y:S07]  /*7f30*/  LEPC R20, `(.L_x_124) ;  /* 0x000000001014794e */ /* 0x000fee0000000000 */
[----:B-1--4-:R-:W-:Y:S05]  /*7f40*/  CALL.ABS.NOINC R2 ;  /* 0x0000000002007343 */ /* 0x012fea0003c00000 */
.L_x_124:
[----:B------:R-:W-:Y:S01]  /*7f50*/  ISETP.NE.AND P0, PT, R178, RZ, PT ;  /* 0x000000ffb200720c */ /* 0x000fe20003f05270 */
[----:B------:R-:W-:Y:S05]  /*7f60*/  WARPSYNC.ALL ;  /* 0x0000000000007948 */ /* 0x000fea0003800000 */
[----:B------:R-:W-:Y:S01]  /*7f70*/  R2UR UR4, R71 ;  /* 0x00000000470472ca */ /* 0x000fe200000e0000 */
[----:B------:R-:W-:Y:S01]  /*7f80*/  BSSY.RECONVERGENT B0, `(.L_x_125) ;  /* 0x000011d000007945 */ /* 0x000fe20003800200 */
[----:B------:R-:W-:Y:S02]  /*7f90*/  F2FP.F16.E5M2.UNPACK_B R11, R141 ;  /* 0x0000008dff0b723e */ /* 0x000fe400020004ff */
[----:B------:R-:W-:Y:S02]  /*7fa0*/  F2FP.F16.E5M2.UNPACK_B R10, R142 ;  /* 0x0000008eff0a723e */ /* 0x000fe400020004ff */
[----:B------:R-:W-:Y:S01]  /*7fb0*/  F2FP.F16.E5M2.UNPACK_B R9, R143 ;  /* 0x0000008fff09723e */ /* 0x000fe200020004ff */
[--C-:B------:R-:W-:Y:S01]  /*7fc0*/  HADD2.F32 R74, -RZ, R11.reuse.H0_H0 ;  /* 0x2000000bff4a7230 */ /* 0x100fe20000004100 */
[----:B------:R-:W-:Y:S01]  /*7fd0*/  F2FP.F16.E5M2.UNPACK_B R8, R144 ;  /* 0x00000090ff08723e */ /* 0x000fe200020004ff */
[----:B------:R-:W-:Y:S01]  /*7fe0*/  HADD2.F32 R76, -RZ, R11.H1_H1 ;  /* 0x3000000bff4c7230 */ /* 0x000fe20000004100 */
[----:B------:R-:W-:Y:S01]  /*7ff0*/  F2FP.F16.E5M2.UNPACK_B R7, R145 ;  /* 0x00000091ff07723e */ /* 0x000fe200020004ff */
[--C-:B------:R-:W-:Y:S01]  /*8000*/  HADD2.F32 R77, -RZ, R10.reuse.H0_H0 ;  /* 0x2000000aff4d7230 */ /* 0x100fe20000004100 */
[----:B------:R-:W-:Y:S01]  /*8010*/  F2FP.F16.E5M2.UNPACK_B R6, R146 ;  /* 0x00000092ff06723e */ /* 0x000fe200020004ff */
[----:B------:R-:W-:Y:S01]  /*8020*/  HADD2.F32 R80, -RZ, R10.H1_H1 ;  /* 0x3000000aff507230 */ /* 0x000fe20000004100 */
[----:B------:R-:W-:Y:S01]  /*8030*/  F2FP.F16.E5M2.UNPACK_B R5, R147 ;  /* 0x00000093ff05723e */ /* 0x000fe200020004ff */
[--C-:B------:R-:W-:Y:S01]  /*8040*/  HADD2.F32 R81, -RZ, R9.reuse.H0_H0 ;  /* 0x20000009ff517230 */ /* 0x100fe20000004100 */
[----:B-1----:R-:W-:Y:S01]  /*8050*/  F2FP.F16.E5M2.UNPACK_B R4, R148 ;  /* 0x00000094ff04723e */ /* 0x002fe200020004ff */
[----:B------:R-:W-:Y:S01]  /*8060*/  HADD2.F32 R83, -RZ, R9.H1_H1 ;  /* 0x30000009ff537230 */ /* 0x000fe20000004100 */
[-C--:B------:R-:W-:Y:S01]  /*8070*/  F2FP.F16.E5M2.UNPACK_B R2, R140.reuse ;  /* 0x0000008cff02723e */ /* 0x080fe200020004ff */
[--C-:B------:R-:W-:Y:S01]  /*8080*/  HADD2.F32 R86, -RZ, R8.reuse.H0_H0 ;  /* 0x20000008ff567230 */ /* 0x100fe20000004100 */
[----:B------:R-:W-:Y:S01]  /*8090*/  F2FP.F16.E5M2.UNPACK_B R140, R140.H1 ;  /* 0x0000008cff8c723e */ /* 0x000fe200030004ff */
[----:B------:R-:W-:Y:S01]  /*80a0*/  HADD2.F32 R87, -RZ, R8.H1_H1 ;  /* 0x30000008ff577230 */ /* 0x000fe20000004100 */
[----:B------:R-:W-:Y:S01]  /*80b0*/  F2FP.F16.E5M2.UNPACK_B R141, R141.H1 ;  /* 0x0000008dff8d723e */ /* 0x000fe200030004ff */
[--C-:B------:R-:W-:Y:S01]  /*80c0*/  HADD2.F32 R90, -RZ, R7.reuse.H0_H0 ;  /* 0x20000007ff5a7230 */ /* 0x100fe20000004100 */
[----:B------:R-:W-:Y:S01]  /*80d0*/  F2FP.F16.E5M2.UNPACK_B R142, R142.H1 ;  /* 0x0000008eff8e723e */ /* 0x000fe200030004ff */
[----:B------:R-:W-:Y:S01]  /*80e0*/  HADD2.F32 R91, -RZ, R7.H1_H1 ;  /* 0x30000007ff5b7230 */ /* 0x000fe20000004100 */
[----:B------:R-:W-:Y:S01]  /*80f0*/  F2FP.F16.E5M2.UNPACK_B R143, R143.H1 ;  /* 0x0000008fff8f723e */ /* 0x000fe200030004ff */
[--C-:B------:R-:W-:Y:S01]  /*8100*/  HADD2.F32 R94, -RZ, R6.reuse.H0_H0 ;  /* 0x20000006ff5e7230 */ /* 0x100fe20000004100 */
[----:B------:R-:W-:Y:S01]  /*8110*/  IADD3 R161, PT, PT, R161, 0xf0, RZ ;  /* 0x000000f0a1a17810 */ /* 0x000fe20007ffe0ff */
[----:B------:R-:W-:Y:S01]  /*8120*/  HADD2.F32 R95, -RZ, R6.H1_H1 ;  /* 0x30000006ff5f7230 */ /* 0x000fe20000004100 */
[----:B------:R-:W-:Y:S01]  /*8130*/  F2FP.F16.E5M2.UNPACK_B R107, R149 ;  /* 0x00000095ff6b723e */ /* 0x000fe200020004ff */
[--C-:B------:R-:W-:Y:S01]  /*8140*/  HADD2.F32 R98, -RZ, R5.reuse.H0_H0 ;  /* 0x20000005ff627230 */ /* 0x100fe20000004100 */
[----:B------:R-:W-:Y:S01]  /*8150*/  LOP3.LUT R161, R161, 0xfefffff8, RZ, 0xc0, !PT ;  /* 0xfefffff8a1a17812 */ /* 0x000fe200078ec0ff */
[----:B------:R-:W-:Y:S01]  /*8160*/  HADD2.F32 R99, -RZ, R5.H1_H1 ;  /* 0x30000005ff637230 */ /* 0x000fe20000004100 */
[----:B------:R-:W-:Y:S01]  /*8170*/  F2FP.F16.E5M2.UNPACK_B R111, R150 ;  /* 0x00000096ff6f723e */ /* 0x000fe200020004ff */
[--C-:B------:R-:W-:Y:S01]  /*8180*/  HADD2.F32 R102, -RZ, R4.reuse.H0_H0 ;  /* 0x20000004ff667230 */ /* 0x100fe20000004100 */
[----:B------:R-:W-:Y:S01]  /*8190*/  F2FP.F16.E5M2.UNPACK_B R115, R151 ;  /* 0x00000097ff73723e */ /* 0x000fe200020004ff */
[----:B------:R-:W-:Y:S01]  /*81a0*/  HADD2.F32 R103, -RZ, R4.H1_H1 ;  /* 0x30000004ff677230 */ /* 0x000fe20000004100 */
[----:B------:R-:W-:Y:S01]  /*81b0*/  F2FP.F16.E5M2.UNPACK_B R119, R152 ;  /* 0x00000098ff77723e */ /* 0x000fe200020004ff */
[----:B------:R-:W1:Y:S01]  /*81c0*/  LDTM.x64 R4, tmem[UR4+0x40] ;  /* 0x00004004000479ee */ /* 0x000e620008340000 */
[--C-:B------:R-:W-:Y:S01]  /*81d0*/  HADD2.F32 R0, -RZ, R2.reuse.H0_H0 ;  /* 0x20000002ff007230 */ /* 0x100fe20000004100 */
[----:B------:R-:W-:Y:S01]  /*81e0*/  NOP ;  /* 0x0000000000007918 */ /* 0x000fe20000000000 */
[----:B-1----:R1:W-:Y:S01]  /*81f0*/  SYNCS.ARRIVE.TRANS64.RED.A1T0 RZ, [R161+URZ], RZ ;  /* 0x000000ffa1ff79a7 */ /* 0x0023e200081004ff */
[----:B------:R-:W-:Y:S01]  /*8200*/  HADD2.F32 R2, -RZ, R2.H1_H1 ;  /* 0x30000002ff027230 */ /* 0x000fe20000004100 */
[----:B------:R-:W-:Y:S01]  /*8210*/  F2FP.F16.E5M2.UNPACK_B R123, R153 ;  /* 0x00000099ff7b723e */ /* 0x000fe200020004ff */
[----:B------:R-:W-:Y:S01]  /*8220*/  HADD2.F32 R78, -RZ, R141.H1_H1 ;  /* 0x3000008dff4e7230 */ /* 0x000fe20000004100 */
[----:B------:R-:W-:Y:S01]  /*8230*/  F2FP.F16.E5M2.UNPACK_B R127, R154 ;  /* 0x0000009aff7f723e */ /* 0x000fe200020004ff */
[--C-:B------:R-:W-:Y:S01]  /*8240*/  HADD2.F32 R106, -RZ, R107.reuse.H0_H0 ;  /* 0x2000006bff6a7230 */ /* 0x100fe20000004100 */
[----:B------:R-:W-:Y:S01]  /*8250*/  F2FP.F16.E5M2.UNPACK_B R130, R155 ;  /* 0x0000009bff82723e */ /* 0x000fe200020004ff */
[----:B------:R-:W-:Y:S01]  /*8260*/  HADD2.F32 R107, -RZ, R107.H1_H1 ;  /* 0x3000006bff6b7230 */ /* 0x000fe20000004100 */
[----:B------:R-:W-:Y:S01]  /*8270*/  F2FP.F16.E5M2.UNPACK_B R144, R144.H1 ;  /* 0x00000090ff90723e */ /* 0x000fe200030004ff */
        /* <DEDUP_REMOVED lines=12> */
[C---:B------:R-:W-:Y:S01]  /*8340*/  FMUL R4, R70.reuse, R4 ;  /* 0x0000000446047220 */ /* 0x040fe20000400000 */
[C---:B------:R-:W-:Y:S01]  /*8350*/  FMUL R5, R70.reuse, R5 ;  /* 0x0000000546057220 */ /* 0x040fe20000400000 */
[--C-:B------:R-:W-:Y:S02]  /*8360*/  HADD2.F32 R3, -RZ, R140.reuse.H0_H0 ;  /* 0x2000008cff037230 */ /* 0x100fe40000004100 */
        /* <DEDUP_REMOVED lines=9> */
[----:B------:R-:W-:Y:S02]  /*8400*/  HADD2.F32 R122, -RZ, R123.H0_H0 ;  /* 0x2000007bff7a7230 */ /* 0x000fe40000004100 */
[C---:B------:R-:W-:Y:S01]  /*8410*/  FMUL R6, R70.reuse, R6 ;  /* 0x0000000646067220 */ /* 0x040fe20000400000 */
[----:B------:R-:W-:Y:S02]  /*8420*/  HADD2.F32 R72, -RZ, R140.H1_H1 ;  /* 0x3000008cff487230 */ /* 0x000fe40000004100 */
[C---:B------:R-:W-:Y:S01]  /*8430*/  FMUL R7, R70.reuse, R7 ;  /* 0x0000000746077220 */ /* 0x040fe20000400000 */
[----:B------:R-:W-:Y:S02]  /*8440*/  HADD2.F32 R75, -RZ, R141.H0_H0 ;  /* 0x2000008dff4b7230 */ /* 0x000fe40000004100 */
[C---:B------:R-:W-:Y:S01]  /*8450*/  FFMA R6, R73.reuse, R3, R6 ;  /* 0x0000000349067223 */ /* 0x040fe20000000006 */
[----:B------:R-:W-:Y:S02]  /*8460*/  HADD2.F32 R123, -RZ, R123.H1_H1 ;  /* 0x3000007bff7b7230 */ /* 0x000fe40000004100 */
[C---:B------:R-:W-:Y:S01]  /*8470*/  FFMA R7, R73.reuse, R72, R7 ;  /* 0x0000004849077223 */ /* 0x040fe20000000007 */
[C---:B------:R-:W-:Y:S01]  /*8480*/  FFMA R8, R73.reuse, R74, R8 ;  /* 0x0000004a49087223 */ /* 0x040fe20000000008 */
[----:B------:R-:W-:Y:S01]  /*8490*/  FFMA R9, R73, R76, R9 ;  /* 0x0000004c49097223 */ /* 0x000fe20000000009 */
[--C-:B------:R-:W-:Y:S02]  /*84a0*/  HADD2.F32 R126, -RZ, R127.reuse.H0_H0 ;  /* 0x2000007fff7e7230 */ /* 0x100fe40000004100 */
[C---:B------:R-:W-:Y:S01]  /*84b0*/  FMUL R10, R70.reuse, R10 ;  /* 0x0000000a460a7220 */ /* 0x040fe20000400000 */
[----:B------:R-:W-:Y:S01]  /*84c0*/  F2FP.SATFINITE.E5M2.F32.PACK_AB_MERGE_C R76, R7, R6, RZ ;  /* 0x00000006074c723e */ /* 0x000fe200048060ff */
[C---:B------:R-:W-:Y:S01]  /*84d0*/  FMUL R7, R70.reuse, R20 ;  /* 0x0000001446077220 */ /* 0x040fe20000400000 */
[----:B------:R-:W-:Y:S02]  /*84e0*/  HADD2.F32 R127, -RZ, R127.H1_H1 ;  /* 0x3000007fff7f7230 */ /* 0x000fe40000004100 */
[C---:B------:R-:W-:Y:S01]  /*84f0*/  FFMA R10, R73.reuse, R75, R10 ;  /* 0x0000004b490a7223 */ /* 0x040fe2000000000a */
[----:B------:R-:W-:Y:S02]  /*8500*/  HADD2.F32 R72, -RZ, R130.H0_H0 ;  /* 0x20000082ff487230 */ /* 0x000fe40000004100 */
[C---:B------:R-:W-:Y:S01]  /*8510*/  FMUL R11, R70.reuse, R11 ;  /* 0x0000000b460b7220 */ /* 0x040fe20000400000 */
[--C-:B------:R-:W-:Y:S02]  /*8520*/  HADD2.F32 R79, -RZ, R142.reuse.H0_H0 ;  /* 0x2000008eff4f7230 */ /* 0x100fe40000004100 */
[C---:B------:R-:W-:Y:S01]  /*8530*/  FMUL R14, R70.reuse, R14 ;  /* 0x0000000e460e7220 */ /* 0x040fe20000400000 */
[----:B------:R-:W-:Y:S02]  /*8540*/  HADD2.F32 R82, -RZ, R142.H1_H1 ;  /* 0x3000008eff527230 */ /* 0x000fe40000004100 */
[C---:B------:R-:W-:Y:S01]  /*8550*/  FFMA R11, R73.reuse, R78, R11 ;  /* 0x0000004e490b7223 */ /* 0x040fe2000000000b */
[C---:B------:R-:W-:Y:S01]  /*8560*/  FFMA R12, R73.reuse, R77, R12 ;  /* 0x0000004d490c7223 */ /* 0x040fe2000000000c */
[C---:B------:R-:W-:Y:S01]  /*8570*/  FFMA R13, R73.reuse, R80, R13 ;  /* 0x00000050490d7223 */ /* 0x040fe2000000000d */
[----:B------:R-:W-:Y:S01]  /*8580*/  FFMA R14, R73, R79, R14 ;  /* 0x0000004f490e7223 */ /* 0x000fe2000000000e */
[----:B------:R-:W-:Y:S01]  /*8590*/  HADD2.F32 R75, -RZ, R130.H1_H1 ;  /* 0x30000082ff4b7230 */ /* 0x000fe20000004100 */
[----:B------:R-:W-:Y:S01]  /*85a0*/  F2FP.SATFINITE.E5M2.F32.PACK_AB_MERGE_C R78, R11, R10, RZ ;  /* 0x0000000a0b4e723e */ /* 0x000fe200048060ff */
[C---:B------:R-:W-:Y:S01]  /*85b0*/  FMUL R10, R70.reuse, R21 ;  /* 0x00000015460a7220 */ /* 0x040fe20000400000 */
[C---:B------:R-:W-:Y:S01]  /*85c0*/  FMUL R21, R70.reuse, R28 ;  /* 0x0000001c46157220 */ /* 0x040fe20000400000 */
        /* <DEDUP_REMOVED lines=8> */
[C---:B------:R-:W-:Y:S01]  /*8650*/  FMUL R18, R70.reuse, R25 ;  /* 0x0000001946127220 */ /* 0x040fe20000400000 */
[----:B------:R-:W-:Y:S01]  /*8660*/  F2FP.SATFINITE.E5M2.F32.PACK_AB_MERGE_C R14, R15, R14, RZ ;  /* 0x0000000e0f0e723e */ /* 0x000fe200048060ff */
        /* <DEDUP_REMOVED lines=8> */
[C---:B------:R-:W-:Y:S01]  /*86f0*/  FFMA R11, R73.reuse, R88, R11 ;  /* 0x00000058490b7223 */ /* 0x040fe2000000000b */
[----:B------:R-:W-:Y:S01]  /*8700*/  FMUL R22, R70, R29 ;  /* 0x0000001d46167220 */ /* 0x000fe20000400000 */
        /* <DEDUP_REMOVED lines=13> */
[----:B------:R-:W-:Y:S01]  /*87e0*/  FMUL R20, R70, R27 ;  /* 0x0000001b46147220 */ /* 0x000fe20000400000 */
[--C-:B------:R-:W-:Y:S01]  /*87f0*/  HADD2.F32 R96, -RZ, R146.reuse.H0_H0 ;  /* 0x20000092ff607230 */ /* 0x100fe20000004100 */
[----:B------:R-:W-:Y:S01]  /*8800*/  F2FP.SATFINITE.E5M2.F32.PACK_AB_MERGE_C R16, R10, R7, R16 ;  /* 0x000000070a10723e */ /* 0x000fe20004806010 */
[----:B------:R-:W-:Y:S02]  /*8810*/  HADD2.F32 R97, -RZ, R146.H1_H1 ;  /* 0x30000092ff617230 */ /* 0x000fe40000004100 */
[C---:B------:R-:W-:Y:S01]  /*8820*/  FFMA R20, R73.reuse, R93, R20 ;  /* 0x0000005d49147223 */ /* 0x040fe20000000014 */
[C---:B------:R-:W-:Y:S01]  /*8830*/  FFMA R21, R73.reuse, R94, R21 ;  /* 0x0000005e49157223 */ /* 0x040fe20000000015 */
[C---:B------:R-:W-:Y:S01]  /*8840*/  FFMA R22, R73.reuse, R95, R22 ;  /* 0x0000005f49167223 */ /* 0x040fe20000000016 */
[C---:B------:R-:W-:Y:S01]  /*8850*/  FMUL R23, R70.reuse, R30 ;  /* 0x0000001e46177220 */ /* 0x040fe20000400000 */
[----:B------:R-:W-:Y:S01]  /*8860*/  FMUL R30, R70, R37 ;  /* 0x00000025461e7220 */ /* 0x000fe20000400000 */
[----:B------:R-:W-:Y:S01]  /*8870*/  F2FP.SATFINITE.E5M2.F32.PACK_AB_MERGE_C R19, R20, R19, RZ ;  /* 0x000000131413723e */ /* 0x000fe200048060ff */
[C---:B------:R-:W-:Y:S01]  /*8880*/  FMUL R37, R70.reuse, R44 ;  /* 0x0000002c46257220 */ /* 0x040fe20000400000 */
[C---:B------:R-:W-:Y:S01]  /*8890*/  FFMA R23, R73.reuse, R96, R23 ;  /* 0x0000006049177223 */ /* 0x040fe20000000017 */
        /* <DEDUP_REMOVED lines=20> */
[----:B------:R-:W-:Y:S01]  /*89e0*/  F2FP.F16.E5M2.UNPACK_B R151, R151.H1 ;  /* 0x00000097ff97723e */ /* 0x000fe200030004ff */
[----:B------:R-:W-:Y:S01]  /*89f0*/  FMUL R38, R70, R45 ;  /* 0x0000002d46267220 */ /* 0x000fe20000400000 */
[----:B------:R-:W-:Y:S01]  /*8a00*/  F2FP.SATFINITE.E5M2.F32.PACK_AB_MERGE_C R19, R28, R27, RZ ;  /* 0x0000001b1c13723e */ /* 0x000fe200048060ff */
[----:B------:R-:W-:Y:S01]  /*8a10*/  FFMA R31, R73, R104, R31 ;  /* 0x00000068491f7223 */ /* 0x000fe2000000001f */
[C---:B------:R-:W-:Y:S01]  /*8a20*/  FMUL R45, R70.reuse, R52 ;  /* 0x00000034462d7220 */ /* 0x040fe20000400000 */
[C---:B------:R-:W-:Y:S01]  /*8a30*/  FMUL R52, R70.reuse, R59 ;  /* 0x0000003b46347220 */ /* 0x040fe20000400000 */
[----:B------:R-:W-:Y:S01]  /*8a40*/  F2FP.F16.E5M2.UNPACK_B R152, R152.H1 ;  /* 0x00000098ff98723e */ /* 0x000fe200030004ff */
[C---:B------:R-:W-:Y:S01]  /*8a50*/  FMUL R59, R70.reuse, R66 ;  /* 0x00000042463b7220 */ /* 0x040fe20000400000 */
[----:B------:R-:W-:Y:S01]  /*8a60*/  F2FP.SATFINITE.E5M2.F32.PACK_AB_MERGE_C R66, R13, R12, R14 ;  /* 0x0000000c0d42723e */ /* 0x000fe2000480600e */
        /* <DEDUP_REMOVED lines=11> */
[C---:B------:R-:W-:Y:S01]  /*8b20*/  FFMA R35, R73.reuse, R108, R35 ;  /* 0x0000006c49237223 */ /* 0x040fe20000000023 */
[C---:B------:R-:W-:Y:S01]  /*8b30*/  FMUL R36, R70.reuse, R43 ;  /* 0x0000002b46247220 */ /* 0x040fe20000400000 */
[--C-:B------:R-:W-:Y:S02]  /*8b40*/  HADD2.F32 R112, -RZ, R150.reuse.H0_H0 ;  /* 0x20000096ff707230 */ /* 0x100fe40000004100 */
[C---:B------:R-:W-:Y:S01]  /*8b50*/  FMUL R39, R70.reuse, R46 ;  /* 0x0000002e46277220 */ /* 0x040fe20000400000 */
[----:B------:R-:W-:Y:S02]  /*8b60*/  HADD2.F32 R113, -RZ, R150.H1_H1 ;  /* 0x30000096ff717230 */ /* 0x000fe40000004100 */
        /* <DEDUP_REMOVED lines=12> */
[C---:B------:R-:W-:Y:S01]  /*8c30*/  FMUL R46, R70.reuse, R53 ;  /* 0x00000035462e7220 */ /* 0x040fe20000400000 */
[--C-:B------:R-:W-:Y:S02]  /*8c40*/  HADD2.F32 R120, -RZ, R152.reuse.H0_H0 ;  /* 0x20000098ff787230 */ /* 0x100fe40000004100 */
[C---:B------:R-:W-:Y:S01]  /*8c50*/  FMUL R50, R70.reuse, R57 ;  /* 0x0000003946327220 */ /* 0x040fe20000400000 */
[C---:B------:R-:W-:Y:S01]  /*8c60*/  FMUL R51, R70.reuse, R58 ;  /* 0x0000003a46337220 */ /* 0x040fe20000400000 */
[C---:B------:R-:W-:Y:S01]  /*8c70*/  FMUL R53, R70.reuse, R60 ;  /* 0x0000003c46357220 */ /* 0x040fe20000400000 */
[C---:B------:R-:W-:Y:S01]  /*8c80*/  FFMA R43, R73.reuse, R116, R43 ;  /* 0x00000074492b7223 */ /* 0x040fe2000000002b */
[----:B------:R-:W-:Y:S02]  /*8c90*/  HADD2.F32 R121, -RZ, R152.H1_H1 ;  /* 0x30000098ff797230 */ /* 0x000fe40000004100 */
[C---:B------:R-:W-:Y:S01]  /*8ca0*/  FMUL R47, R70.reuse, R54 ;  /* 0x00000036462f7220 */ /* 0x040fe20000400000 */
[C---:B------:R-:W-:Y:S01]  /*8cb0*/  FMUL R57, R70.reuse, R64 ;  /* 0x0000004046397220 */ /* 0x040fe20000400000 */
[C---:B------:R-:W-:Y:S01]  /*8cc0*/  FMUL R58, R70.reuse, R65 ;  /* 0x00000041463a7220 */ /* 0x040fe20000400000 */
[C---:B------:R-:W-:Y:S01]  /*8cd0*/  FMUL R60, R70.reuse, R67 ;  /* 0x00000043463c7220 */ /* 0x040fe20000400000 */
[----:B------:R-:W-:Y:S01]  /*8ce0*/  FFMA R44, R73, R117, R44 ;  /* 0x00000075492c7223 */ /* 0x000fe2000000002c */
[C---:B------:R-:W-:Y:S01]  /*8cf0*/  FMUL R48, R70.reuse, R55 ;  /* 0x0000003746307220 */ /* 0x040fe20000400000 */
[----:B------:R-:W-:Y:S01]  /*8d00*/  F2FP.SATFINITE.E5M2.F32.PACK_AB_MERGE_C R64, R5, R4, R76 ;  /* 0x000000040540723e */ /* 0x000fe2000480604c */
[----:B------:R-:W-:Y:S01]  /*8d10*/  FFMA R45, R73, R118, R45 ;  /* 0x00000076492d7223 */ /* 0x000fe2000000002d */
[----:B------:R-:W-:Y:S01]  /*8d20*/  F2FP.SATFINITE.E5M2.F32.PACK_AB_MERGE_C R65, R9, R8, R78 ;  /* 0x000000080941723e */ /* 0x000fe2000480604e */
[----:B------:R-:W-:Y:S01]  /*8d30*/  FMUL R49, R70, R56 ;  /* 0x0000003846317220 */ /* 0x000fe20000400000 */
[----:B------:R-:W-:Y:S01]  /*8d40*/  F2FP.SATFINITE.E5M2.F32.PACK_AB_MERGE_C R67, R2, R0, R3 ;  /* 0x000000000243723e */ /* 0x000fe20004806003 */
[C---:B------:R-:W-:Y:S01]  /*8d50*/  FFMA R46, R73.reuse, R119, R46 ;  /* 0x00000077492e7223 */ /* 0x040fe2000000002e */
[----:B------:R-:W-:Y:S01]  /*8d60*/  F2FP.F16.E5M2.UNPACK_B R154, R154.H1 ;  /* 0x0000009aff9a723e */ /* 0x000fe200030004ff */
[--C-:B------:R-:W-:Y:S02]  /*8d70*/  HADD2.F32 R124, -RZ, R153.reuse.H0_H0 ;  /* 0x20000099ff7c7230 */ /* 0x100fe40000004100 */
[C---:B------:R-:W-:Y:S01]  /*8d80*/  FFMA R47, R73.reuse, R120, R47 ;  /* 0x00000078492f7223 */ /* 0x040fe2000000002f */
[----:B------:R1:W-:Y:S01]  /*8d90*/  STS.128 [R137+UR44+0x6200], R64 ;  /* 0x0062004089007988 */ /* 0x0003e20008000c2c */
[----:B------:R-:W-:Y:S02]  /*8da0*/  HADD2.F32 R125, -RZ, R153.H1_H1 ;  /* 0x30000099ff7d7230 */ /* 0x000fe40000004100 */
[C---:B------:R-:W-:Y:S01]  /*8db0*/  FFMA R48, R73.reuse, R121, R48 ;  /* 0x0000007949307223 */ /* 0x040fe20000000030 */
[C---:B------:R-:W-:Y:S01]  /*8dc0*/  FFMA R49, R73.reuse, R122, R49 ;  /* 0x0000007a49317223 */ /* 0x040fe20000000031 */
[----:B------:R-:W-:Y:S01]  /*8dd0*/  F2FP.F16.E5M2.UNPACK_B R155, R155.H1 ;  /* 0x0000009bff9b723e */ /* 0x000fe200030004ff */
[C---:B------:R-:W-:Y:S01]  /*8de0*/  FFMA R50, R73.reuse, R123, R50 ;  /* 0x0000007b49327223 */ /* 0x040fe20000000032 */
[----:B------:R-:W-:Y:S01]  /*8df0*/  FMUL R54, R70, R61 ;  /* 0x0000003d46367220 */ /* 0x000fe20000400000 */
[--C-:B------:R-:W-:Y:S01]  /*8e00*/  HADD2.F32 R128, -RZ, R154.reuse.H0_H0 ;  /* 0x2000009aff807230 */ /* 0x100fe20000004100 */
[----:B------:R1:W-:Y:S01]  /*8e10*/  STS.128 [R179+0x6010], R16 ;  /* 0x00601010b3007388 */ /* 0x0003e20000000c00 */
[----:B------:R-:W-:Y:S01]  /*8e20*/  F2FP.SATFINITE.E5M2.F32.PACK_AB_MERGE_C R35, R36, R35, RZ ;  /* 0x000000232423723e */ /* 0x000fe200048060ff */
[C---:B------:R-:W-:Y:S01]  /*8e30*/  FFMA R51, R73.reuse, R124, R51 ;  /* 0x0000007c49337223 */ /* 0x040fe20000000033 */
[----:B------:R-:W-:Y:S01]  /*8e40*/  F2FP.SATFINITE.E5M2.F32.PACK_AB_MERGE_C R39, R40, R39, RZ ;  /* 0x000000272827723e */ /* 0x000fe200048060ff */
[----:B------:R-:W-:Y:S02]  /*8e50*/  HADD2.F32 R129, -RZ, R154.H1_H1 ;  /* 0x3000009aff817230 */ /* 0x000fe40000004100 */
[C---:B------:R-:W-:Y:S01]  /*8e60*/  FMUL R55, R70.reuse, R62 ;  /* 0x0000003e46377220 */ /* 0x040fe20000400000 */
[C---:B------:R-:W-:Y:S01]  /*8e70*/  FFMA R52, R73.reuse, R125, R52 ;  /* 0x0000007d49347223 */ /* 0x040fe20000000034 */
[----:B------:R-:W-:Y:S01]  /*8e80*/  FMUL R56, R70, R63 ;  /* 0x0000003f46387220 */ /* 0x000fe20000400000 */
[C---:B------:R-:W-:Y:S01]  /*8e90*/  FFMA R53, R73.reuse, R126, R53 ;  /* 0x0000007e49357223 */ /* 0x040fe20000000035 */
[C---:B------:R-:W-:Y:S01]  /*8ea0*/  FFMA R54, R73.reuse, R127, R54 ;  /* 0x0000007f49367223 */ /* 0x040fe20000000036 */
[--C-:B------:R-:W-:Y:S02]  /*8eb0*/  HADD2.F32 R74, -RZ, R155.reuse.H0_H0 ;  /* 0x2000009bff4a7230 */ /* 0x100fe40000004100 */
[C---:B------:R-:W-:Y:S01]  /*8ec0*/  FFMA R55, R73.reuse, R128, R55 ;  /* 0x0000008049377223 */ /* 0x040fe20000000037 */
[----:B------:R-:W-:Y:S02]  /*8ed0*/  HADD2.F32 R131, -RZ, R155.H1_H1 ;  /* 0x3000009bff837230 */ /* 0x000fe40000004100 */
[C---:B------:R-:W-:Y:S01]  /*8ee0*/  FFMA R56, R73.reuse, R129, R56 ;  /* 0x0000008149387223 */ /* 0x040fe20000000038 */
[----:B------:R-:W-:Y:S01]  /*8ef0*/  F2FP.SATFINITE.E5M2.F32.PACK_AB_MERGE_C R43, R44, R43, RZ ;  /* 0x0000002b2c2b723e */ /* 0x000fe200048060ff */
[C---:B------:R-:W-:Y:S01]  /*8f00*/  FFMA R57, R73.reuse, R72, R57 ;  /* 0x0000004849397223 */ /* 0x040fe20000000039 */
[C---:B------:R-:W-:Y:S01]  /*8f10*/  FFMA R58, R73.reuse, R75, R58 ;  /* 0x0000004b493a7223 */ /* 0x040fe2000000003a */
[C---:B------:R-:W-:Y:S01]  /*8f20*/  FFMA R59, R73.reuse, R74, R59 ;  /* 0x0000004a493b7223 */ /* 0x040fe2000000003b */
[----:B------:R-:W-:Y:S01]  /*8f30*/  F2FP.SATFINITE.E5M2.F32.PACK_AB_MERGE_C R33, R34, R33, R35 ;  /* 0x000000212221723e */ /* 0x000fe20004806023 */
[----:B------:R-:W-:Y:S01]  /*8f40*/  FFMA R60, R73, R131, R60 ;  /* 0x00000083493c7223 */ /* 0x000fe2000000003c */
[----:B------:R-:W-:Y:S02]  /*8f50*/  F2FP.SATFINITE.E5M2.F32.PACK_AB_MERGE_C R32, R30, R29, R32 ;  /* 0x0000001d1e20723e */ /* 0x000fe40004806020 */
        /* <DEDUP_REMOVED lines=11> */
[----:B------:R-:W-:Y:S03]  /*9010*/  IADD3 R68, PT, PT, R68, 0x1, RZ ;  /* 0x0000000144447810 */ /* 0x000fe60007ffe0ff */
        /* <DEDUP_REMOVED lines=10> */
[----:B------:R-:W-:Y:S02]  /*90c0*/  UIADD3 UR9, UPT, UPT, UR49, 0x40, URZ ;  /* 0x0000004031097890 */ /* 0x000fe4000fffe0ff */
[----:B------:R-:W-:Y:S01]  /*90d0*/  UIADD3 UR8, UPT, UPT, UR44, 0x6200, URZ ;  /* 0x000062002c087890 */ /* 0x000fe2000fffe0ff */
[----:B------:R-:W-:Y:S01]  /*90e0*/  UMOV UR10, UR50 ;  /* 0x00000032000a7c82 */ /* 0x000fe20008000000 */
[----:B------:R-:W-:Y:S01]  /*90f0*/  UMOV UR11, UR36 ;  /* 0x00000024000b7c82 */ /* 0x000fe20008000000 */
[----:B--2---:R-:W-:Y:S04]  /*9100*/  UIADD3 UR4, UP0, UPT, UR6, 0x680, URZ ;  /* 0x0000068006047890 */ /* 0x004fe8000ff1e0ff */
[----:B------:R-:W-:Y:S09]  /*9110*/  UIADD3.X UR5, UPT, UPT, URZ, UR7, URZ, UP0, !UPT ;  /* 0x00000007ff057290 */ /* 0x000ff200087fe4ff */
[----:B------:R2:W-:Y:S01]  /*9120*/  UTMASTG.3D [UR8], [UR4] ;  /* 0x00000008040073b5 */ /* 0x0005e20008010000 */
[----:B------:R0:W-:Y:S01]  /*9130*/  UTMACMDFLUSH ;  /* 0x00000000000079b7 */ /* 0x0001e20000000000 */
[----:B--2---:R-:W-:Y:S04]  /*9140*/  DEPBAR.LE SB0, 0x1 ;  /* 0x000080400000791a */ /* 0x004fe80000000000 */
.L_x_126:
[----:B------:R-:W-:Y:S05]  /*9150*/  BSYNC.RECONVERGENT B0 ;  /* 0x0000000000007941 */ /* 0x000fea0003800200 */
.L_x_125:
[----:B------:R-:W-:Y:S01]  /*9160*/  BAR.SYNC.DEFER_BLOCKING 0x1, 0x80 ;  /* 0x0042000000007b1d */ /* 0x000fe20000010000 */
[----:B------:R-:W-:Y:S01]  /*9170*/  ISETP.NE.AND P0, PT, R162, 0x2, PT ;  /* 0x00000002a200780c */ /* 0x000fe20003f05270 */
[----:B------:R-:W-:Y:S01]  /*9180*/  UISETP.NE.AND UP0, UPT, UR45, URZ, UPT ;  /* 0x000000ff2d00728c */ /* 0x000fe2000bf05270 */
[----:B------:R-:W-:Y:S01]  /*9190*/  ISETP.NE.AND P1, PT, R68, 0x4, PT ;  /* 0x000000044400780c */ /* 0x000fe20003f25270 */
[----:B------:R-:W-:Y:S01]  /*91a0*/  UIADD3 UR32, UPT, UPT, UR37, UR62, URZ ;  /* 0x0000003e25207290 */ /* 0x000fe2000fffe0ff */
[----:B------:R-:W-:Y:S01]  /*91b0*/  SEL R0, RZ, 0x1, P0 ;  /* 0x00000001ff007807 */ /* 0x000fe20000000000 */
[----:B------:R-:W-:Y:S01]  /*91c0*/  UIADD3 UR20, UPT, UPT, UR38, UR59, URZ ;  /* 0x0000003b26147290 */ /* 0x000fe2000fffe0ff */
[----:B------:R-:W-:Y:S02]  /*91d0*/  SEL R3, RZ, 0x1, P1 ;  /* 0x00000001ff037807 */ /* 0x000fe40000800000 */
[----:B------:R-:W-:Y:S02]  /*91e0*/  LOP3.LUT R167, R167, R0, RZ, 0x3c, !PT ;  /* 0x00000000a7a77212 */ /* 0x000fe400078e3cff */
[----:B------:R-:W-:Y:S02]  /*91f0*/  LOP3.LUT R168, R168, R3, RZ, 0x3c, !PT ;  /* 0x00000003a8a87212 */ /* 0x000fe400078e3cff */
[----:B------:R-:W-:Y:S02]  /*9200*/  SEL R162, R162, RZ, P0 ;  /* 0x000000ffa2a27207 */ /* 0x000fe40000000000 */
[----:B------:R-:W-:Y:S01]  /*9210*/  SEL R68, R68, RZ, P1 ;  /* 0x000000ff44447207 */ /* 0x000fe20000800000 */
[----:B------:R-:W-:Y:S01]  /*9220*/  UMOV UR36, UR58 ;  /* 0x0000003a00247c82 */ /* 0x000fe20008000000 */
[----:B------:R-:W-:Y:S05]  /*9230*/  BRA.U UP0, `(.L_x_127) ;  /* 0xffffffc500647547 */ /* 0x000fea000b83ffff */
[----:B------:R-:W-:Y:S05]  /*9240*/  EXIT ;  /* 0x000000000000794d */ /* 0x000fea0003800000 */
.L_x_24:
[----:B--2---:R2:W3:Y:S02]  /*9250*/  SYNCS.PHASECHK.TRANS64.TRYWAIT P0, [R0+URZ+0x120], R3 ;  /* 0x00012003000075a7 */ /* 0x0044e400080011ff */
[----:B---3--:R-:W-:Y:S05]  /*9260*/  @!P0 NANOSLEEP.SYNCS 0x989680 ;  /* 0x009896800000895d */ /* 0x008fea0003900000 */
[----:B------:R-:W3:Y:S02]  /*9270*/  @!P0 SYNCS.PHASECHK.TRANS64 P0, [R0+URZ+0x120], R3 ;  /* 0x00012003000085a7 */ /* 0x000ee400080010ff */
[----:B---3--:R-:W-:Y:S05]  /*9280*/  @!P0 BRA `(.L_x_24) ;  /* 0xfffffffc00f08947 */ /* 0x008fea000383ffff */
[----:B------:R-:W-:Y:S05]  /*9290*/  BRA `(.L_x_128) ;  /* 0xffffff88000c7947 */ /* 0x000fea000383ffff */
.L_x_27:
[----:B--2---:R-:W-:-:S07]  /*92a0*/  MOV R0, UR33 ;  /* 0x0000002100007c02 */ /* 0x004fce0008000f00 */
.L_x_129:
[----:B--2---:R2:W3:Y:S02]  /*92b0*/  SYNCS.PHASECHK.TRANS64.TRYWAIT P0, [R0+URZ+0x40], R3 ;  /* 0x00004003000075a7 */ /* 0x0044e400080011ff */
[----:B---3--:R-:W-:Y:S05]  /*92c0*/  @!P0 NANOSLEEP.SYNCS 0x989680 ;  /* 0x009896800000895d */ /* 0x008fea0003900000 */
[----:B------:R-:W3:Y:S02]  /*92d0*/  @!P0 SYNCS.PHASECHK.TRANS64 P0, [R0+URZ+0x40], R3 ;  /* 0x00004003000085a7 */ /* 0x000ee400080010ff */
[----:B---3--:R-:W-:Y:S05]  /*92e0*/  @!P0 BRA `(.L_x_129) ;  /* 0xfffffffc00f08947 */ /* 0x008fea000383ffff */
[----:B------:R-:W-:Y:S05]  /*92f0*/  BRA `(.L_x_26) ;  /* 0xffffff88005c7947 */ /* 0x000fea000383ffff */
.L_x_34:
[----:B-1----:R-:W-:-:S07]  /*9300*/  MOV R0, UR9 ;  /* 0x0000000900007c02 */ /* 0x002fce0008000f00 */
.L_x_130:
[----:B-1----:R1:W2:Y:S02]  /*9310*/  SYNCS.PHASECHK.TRANS64.TRYWAIT P0, [R0+URZ+0x40], R3 ;  /* 0x00004003000075a7 */ /* 0x0022a400080011ff */
[----:B--2---:R-:W-:Y:S05]  /*9320*/  @!P0 NANOSLEEP.SYNCS 0x989680 ;  /* 0x009896800000895d */ /* 0x004fea0003900000 */
[----:B------:R-:W2:Y:S02]  /*9330*/  @!P0 SYNCS.PHASECHK.TRANS64 P0, [R0+URZ+0x40], R3 ;  /* 0x00004003000085a7 */ /* 0x000ea400080010ff */
[----:B--2---:R-:W-:Y:S05]  /*9340*/  @!P0 BRA `(.L_x_130) ;  /* 0xfffffffc00f08947 */ /* 0x004fea000383ffff */
[----:B------:R-:W-:Y:S05]  /*9350*/  BRA `(.L_x_33) ;  /* 0xffffff8c001c7947 */ /* 0x000fea000383ffff */
.L_x_39:
[----:B-1----:R1:W2:Y:S02]  /*9360*/  SYNCS.PHASECHK.TRANS64.TRYWAIT P0, [R3+URZ+0xb0], R0 ;  /* 0x0000b000030075a7 */ /* 0x0022a400080011ff */
[----:B--2---:R-:W-:Y:S05]  /*9370*/  @!P0 NANOSLEEP.SYNCS 0x989680 ;  /* 0x009896800000895d */ /* 0x004fea0003900000 */
[----:B------:R-:W2:Y:S02]  /*9380*/  @!P0 SYNCS.PHASECHK.TRANS64 P0, [R3+URZ+0xb0], R0 ;  /* 0x0000b000030085a7 */ /* 0x000ea400080010ff */
[----:B--2---:R-:W-:Y:S05]  /*9390*/  @!P0 BRA `(.L_x_39) ;  /* 0xfffffffc00f08947 */ /* 0x004fea000383ffff */
[----:B------:R-:W-:Y:S05]  /*93a0*/  BRA `(.L_x_131) ;  /* 0xffffff8c00c07947 */ /* 0x000fea000383ffff */
.L_x_43:
[----:B-1----:R-:W-:-:S07]  /*93b0*/  MOV R0, UR4 ;  /* 0x0000000400007c02 */ /* 0x002fce0008000f00 */
.L_x_132:
[----:B-1----:R1:W2:Y:S02]  /*93c0*/  SYNCS.PHASECHK.TRANS64.TRYWAIT P0, [R0+URZ], R3 ;  /* 0x00000003000075a7 */ /* 0x0022a400080011ff */
[----:B--2---:R-:W-:Y:S05]  /*93d0*/  @!P0 NANOSLEEP.SYNCS 0x989680 ;  /* 0x009896800000895d */ /* 0x004fea0003900000 */
[----:B------:R-:W2:Y:S02]  /*93e0*/  @!P0 SYNCS.PHASECHK.TRANS64 P0, [R0+URZ], R3 ;  /* 0x00000003000085a7 */ /* 0x000ea400080010ff */
[----:B--2---:R-:W-:Y:S05]  /*93f0*/  @!P0 BRA `(.L_x_132) ;  /* 0xfffffffc00f08947 */ /* 0x004fea000383ffff */
[----:B------:R-:W-:Y:S05]  /*9400*/  BRA `(.L_x_133) ;  /* 0xffffff9400647947 */ /* 0x000fea000383ffff */
.L_x_44:
[----:B------:R-:W-:-:S07]  /*9410*/  MOV R0, UR5 ;  /* 0x0000000500007c02 */ /* 0x000fce0008000f00 */
.L_x_134:
[----:B-1----:R1:W2:Y:S02]  /*9420*/  SYNCS.PHASECHK.TRANS64.TRYWAIT P0, [R0+URZ], R3 ;  /* 0x00000003000075a7 */ /* 0x0022a400080011ff */
[----:B--2---:R-:W-:Y:S05]  /*9430*/  @!P0 NANOSLEEP.SYNCS 0x989680 ;  /* 0x009896800000895d */ /* 0x004fea0003900000 */
[----:B------:R-:W2:Y:S02]  /*9440*/  @!P0 SYNCS.PHASECHK.TRANS64 P0, [R0+URZ], R3 ;  /* 0x00000003000085a7 */ /* 0x000ea400080010ff */
[----:B--2---:R-:W-:Y:S05]  /*9450*/  @!P0 BRA `(.L_x_134) ;  /* 0xfffffffc00f08947 */ /* 0x004fea000383ffff */
[----:B------:R-:W-:Y:S05]  /*9460*/  BRA `(.L_x_135) ;  /* 0xffffff9400707947 */ /* 0x000fea000383ffff */
.L_x_45:
[----:B------:R-:W-:-:S07]  /*9470*/  MOV R0, UR5 ;  /* 0x0000000500007c02 */ /* 0x000fce0008000f00 */
.L_x_136:
[----:B-1----:R1:W2:Y:S02]  /*9480*/  SYNCS.PHASECHK.TRANS64.TRYWAIT P0, [R0+URZ], R3 ;  /* 0x00000003000075a7 */ /* 0x0022a400080011ff */
[----:B--2---:R-:W-:Y:S05]  /*9490*/  @!P0 NANOSLEEP.SYNCS 0x989680 ;  /* 0x009896800000895d */ /* 0x004fea0003900000 */
[----:B------:R-:W2:Y:S02]  /*94a0*/  @!P0 SYNCS.PHASECHK.TRANS64 P0, [R0+URZ], R3 ;  /* 0x00000003000085a7 */ /* 0x000ea400080010ff */
[----:B--2---:R-:W-:Y:S05]  /*94b0*/  @!P0 BRA `(.L_x_136) ;  /* 0xfffffffc00f08947 */ /* 0x004fea000383ffff */
[----:B------:R-:W-:Y:S05]  /*94c0*/  BRA `(.L_x_137) ;  /* 0xffffff94007c7947 */ /* 0x000fea000383ffff */
.L_x_46:
[----:B------:R-:W-:-:S07]  /*94d0*/  MOV R0, UR5 ;  /* 0x0000000500007c02 */ /* 0x000fce0008000f00 */
.L_x_138:
[----:B-1----:R1:W2:Y:S02]  /*94e0*/  SYNCS.PHASECHK.TRANS64.TRYWAIT P0, [R0+URZ], R3 ;  /* 0x00000003000075a7 */ /* 0x0022a400080011ff */
[----:B--2---:R-:W-:Y:S05]  /*94f0*/  @!P0 NANOSLEEP.SYNCS 0x989680 ;  /* 0x009896800000895d */ /* 0x004fea0003900000 */
[----:B------:R-:W2:Y:S02]  /*9500*/  @!P0 SYNCS.PHASECHK.TRANS64 P0, [R0+URZ], R3 ;  /* 0x00000003000085a7 */ /* 0x000ea400080010ff */
[----:B--2---:R-:W-:Y:S05]  /*9510*/  @!P0 BRA `(.L_x_138) ;  /* 0xfffffffc00f08947 */ /* 0x004fea000383ffff */
[----:B------:R-:W-:Y:S05]  /*9520*/  BRA `(.L_x_139) ;  /* 0xffffff9400887947 */ /* 0x000fea000383ffff */
.L_x_47:
[----:B------:R-:W-:-:S07]  /*9530*/  MOV R0, UR5 ;  /* 0x0000000500007c02 */ /* 0x000fce0008000f00 */
.L_x_140:
[----:B-1----:R1:W2:Y:S02]  /*9540*/  SYNCS.PHASECHK.TRANS64.TRYWAIT P0, [R0+URZ], R3 ;  /* 0x00000003000075a7 */ /* 0x0022a400080011ff */
[----:B--2---:R-:W-:Y:S05]  /*9550*/  @!P0 NANOSLEEP.SYNCS 0x989680 ;  /* 0x009896800000895d */ /* 0x004fea0003900000 */
[----:B------:R-:W2:Y:S02]  /*9560*/  @!P0 SYNCS.PHASECHK.TRANS64 P0, [R0+URZ], R3 ;  /* 0x00000003000085a7 */ /* 0x000ea400080010ff */
[----:B--2---:R-:W-:Y:S05]  /*9570*/  @!P0 BRA `(.L_x_140) ;  /* 0xfffffffc00f08947 */ /* 0x004fea000383ffff */
[----:B------:R-:W-:Y:S05]  /*9580*/  BRA `(.L_x_141) ;  /* 0xffffff9400947947 */ /* 0x000fea000383ffff */
.L_x_48:
[----:B------:R-:W-:-:S07]  /*9590*/  MOV R0, UR5 ;  /* 0x0000000500007c02 */ /* 0x000fce0008000f00 */
.L_x_142:
[----:B-1----:R1:W2:Y:S02]  /*95a0*/  SYNCS.PHASECHK.TRANS64.TRYWAIT P0, [R0+URZ], R3 ;  /* 0x00000003000075a7 */ /* 0x0022a400080011ff */
[----:B--2---:R-:W-:Y:S05]  /*95b0*/  @!P0 NANOSLEEP.SYNCS 0x989680 ;  /* 0x009896800000895d */ /* 0x004fea0003900000 */
[----:B------:R-:W2:Y:S02]  /*95c0*/  @!P0 SYNCS.PHASECHK.TRANS64 P0, [R0+URZ], R3 ;  /* 0x00000003000085a7 */ /* 0x000ea400080010ff */
[----:B--2---:R-:W-:Y:S05]  /*95d0*/  @!P0 BRA `(.L_x_142) ;  /* 0xfffffffc00f08947 */ /* 0x004fea000383ffff */
[----:B------:R-:W-:Y:S05]  /*95e0*/  BRA `(.L_x_143) ;  /* 0xffffff9400a07947 */ /* 0x000fea000383ffff */
.L_x_49:
[----:B------:R-:W-:-:S07]  /*95f0*/  MOV R0, UR5 ;  /* 0x0000000500007c02 */ /* 0x000fce0008000f00 */
.L_x_144:
[----:B-1----:R1:W2:Y:S02]  /*9600*/  SYNCS.PHASECHK.TRANS64.TRYWAIT P0, [R0+URZ], R3 ;  /* 0x00000003000075a7 */ /* 0x0022a400080011ff */
[----:B--2---:R-:W-:Y:S05]  /*9610*/  @!P0 NANOSLEEP.SYNCS 0x989680 ;  /* 0x009896800000895d */ /* 0x004fea0003900000 */
[----:B------:R-:W2:Y:S02]  /*9620*/  @!P0 SYNCS.PHASECHK.TRANS64 P0, [R0+URZ], R3 ;  /* 0x00000003000085a7 */ /* 0x000ea400080010ff */
[----:B--2---:R-:W-:Y:S05]  /*9630*/  @!P0 BRA `(.L_x_144) ;  /* 0xfffffffc00f08947 */ /* 0x004fea000383ffff */
[----:B------:R-:W-:Y:S05]  /*9640*/  BRA `(.L_x_145) ;  /* 0xffffff9400ac7947 */ /* 0x000fea000383ffff */
.L_x_52:
[----:B--2---:R2:W3:Y:S02]  /*9650*/  SYNCS.PHASECHK.TRANS64.TRYWAIT P0, [R2+URZ+0x110], R5 ;  /* 0x00011005020075a7 */ /* 0x0044e400080011ff */
[----:B---3--:R-:W-:Y:S05]  /*9660*/  @!P0 NANOSLEEP.SYNCS 0x989680 ;  /* 0x009896800000895d */ /* 0x008fea0003900000 */
[----:B------:R-:W3:Y:S02]  /*9670*/  @!P0 SYNCS.PHASECHK.TRANS64 P0, [R2+URZ+0x110], R5 ;  /* 0x00011005020085a7 */ /* 0x000ee400080010ff */
[----:B---3--:R-:W-:Y:S05]  /*9680*/  @!P0 BRA `(.L_x_52) ;  /* 0xfffffffc00f08947 */ /* 0x008fea000383ffff */
[----:B------:R-:W-:Y:S05]  /*9690*/  BRA `(.L_x_146) ;  /* 0xffffff9800087947 */ /* 0x000fea000383ffff */
.L_x_53:
[----:B------:R-:W-:-:S07]  /*96a0*/  MOV R2, UR4 ;  /* 0x0000000400027c02 */ /* 0x000fce0008000f00 */
.L_x_147:
[----:B--2---:R2:W3:Y:S02]  /*96b0*/  SYNCS.PHASECHK.TRANS64.TRYWAIT P0, [R2+URZ+0xc0], R5 ;  /* 0x0000c005020075a7 */ /* 0x0044e400080011ff */
[----:B---3--:R-:W-:Y:S05]  /*96c0*/  @!P0 NANOSLEEP.SYNCS 0x989680 ;  /* 0x009896800000895d */ /* 0x008fea0003900000 */
[----:B------:R-:W3:Y:S02]  /*96d0*/  @!P0 SYNCS.PHASECHK.TRANS64 P0, [R2+URZ+0xc0], R5 ;  /* 0x0000c005020085a7 */ /* 0x000ee400080010ff */
[----:B---3--:R-:W-:Y:S05]  /*96e0*/  @!P0 BRA `(.L_x_147) ;  /* 0xfffffffc00f08947 */ /* 0x008fea000383ffff */
[----:B------:R-:W-:Y:S05]  /*96f0*/  BRA `(.L_x_148) ;  /* 0xffffff9800187947 */ /* 0x000fea000383ffff */
.L_x_54:
[----:B--2---:R2:W3:Y:S02]  /*9700*/  SYNCS.PHASECHK.TRANS64.TRYWAIT P1, [R2+URZ+0xb0], R5 ;  /* 0x0000b005020075a7 */ /* 0x0044e400080211ff */
[----:B---3--:R-:W-:Y:S05]  /*9710*/  @!P1 NANOSLEEP.SYNCS 0x989680 ;  /* 0x009896800000995d */ /* 0x008fea0003900000 */
[----:B------:R-:W3:Y:S02]  /*9720*/  @!P1 SYNCS.PHASECHK.TRANS64 P1, [R2+URZ+0xb0], R5 ;  /* 0x0000b005020095a7 */ /* 0x000ee400080210ff */
[----:B---3--:R-:W-:Y:S05]  /*9730*/  @!P1 BRA `(.L_x_54) ;  /* 0xfffffffc00f09947 */ /* 0x008fea000383ffff */
[----:B------:R-:W-:Y:S05]  /*9740*/  BRA `(.L_x_149) ;  /* 0xffffff9800487947 */ /* 0x000fea000383ffff */
.L_x_57:
[----:B------:R-:W-:-:S07]  /*9750*/  MOV R0, UR4 ;  /* 0x0000000400007c02 */ /* 0x000fce0008000f00 */
.L_x_150:
[----:B--2---:R2:W3:Y:S02]  /*9760*/  SYNCS.PHASECHK.TRANS64.TRYWAIT P0, [R0+URZ+0xc0], R3 ;  /* 0x0000c003000075a7 */ /* 0x0044e400080011ff */
[----:B---3--:R-:W-:Y:S05]  /*9770*/  @!P0 NANOSLEEP.SYNCS 0x989680 ;  /* 0x009896800000895d */ /* 0x008fea0003900000 */
[----:B------:R-:W3:Y:S02]  /*9780*/  @!P0 SYNCS.PHASECHK.TRANS64 P0, [R0+URZ+0xc0], R3 ;  /* 0x0000c003000085a7 */ /* 0x000ee400080010ff */
[----:B---3--:R-:W-:Y:S05]  /*9790*/  @!P0 BRA `(.L_x_150) ;  /* 0xfffffffc00f08947 */ /* 0x008fea000383ffff */
[----:B------:R-:W-:Y:S05]  /*97a0*/  BRA `(.L_x_56) ;  /* 0xffffff98009c7947 */ /* 0x000fea000383ffff */
.L_x_66:
[----:B--2---:R-:W-:-:S04]  /*97b0*/  MOV R0, UR5 ;  /* 0x0000000500007c02 */ /* 0x004fc80008000f00 */
[----:B------:R2:W3:Y:S03]  /*97c0*/  SYNCS.PHASECHK.TRANS64.TRYWAIT P0, [R0+URZ+0x8], R7 ;  /* 0x00000807000075a7 */ /* 0x0004e600080011ff */
[----:B---3--:R-:W-:Y:S05]  /*97d0*/  @!P0 NANOSLEEP.SYNCS 0x989680 ;  /* 0x009896800000895d */ /* 0x008fea0003900000 */
[----:B------:R-:W3:Y:S02]  /*97e0*/  @!P0 SYNCS.PHASECHK.TRANS64 P0, [R0+URZ+0x8], R7 ;  /* 0x00000807000085a7 */ /* 0x000ee400080010ff */
[----:B---3--:R-:W-:Y:S05]  /*97f0*/  @!P0 BRA `(.L_x_66) ;  /* 0xfffffffc00ec8947 */ /* 0x008fea000383ffff */
[----:B------:R-:W-:Y:S05]  /*9800*/  BRA `(.L_x_65) ;  /* 0xffffff9c00507947 */ /* 0x000fea000383ffff */
.L_x_68:
[----:B------:R-:W-:Y:S01]  /*9810*/  BSSY B0, `(.L_x_151) ;  /* 0x0000006000007945 */ /* 0x000fe20003800000 */
[----:B------:R-:W-:-:S07]  /*9820*/  MOV R15, 0xffffffff ;  /* 0xffffffff000f7802 */ /* 0x000fce0000000f00 */
[----:B-12--5:R-:W-:Y:S05]  /*9830*/  WARPSYNC.COLLECTIVE R15, `(.L_x_152) ;  /* 0x000000000f0c7348 */ /* 0x026fea0003c00000 */
[----:B------:R-:W-:Y:S02]  /*9840*/  ELECT P6, UR79, PT ;  /* 0x00000000004f782f */ /* 0x000fe400038c0000 */
[----:B------:R-:W-:Y:S01]  /*9850*/  MOV R14, UR79 ;  /* 0x0000004f000e7c02 */ /* 0x000fe20008000f00 */
[----:B-12--5:R-:W-:Y:S10]  /*9860*/  ENDCOLLECTIVE ;  /* 0x000000000000791b */ /* 0x026ff40003800000 */
.L_x_152:
[----:B------:R-:W-:Y:S05]  /*9870*/  BSYNC B0 ;  /* 0x0000000000007941 */ /* 0x000fea0003800000 */
.L_x_151:
[----:B------:R-:W-:Y:S01]  /*9880*/  PLOP3.LUT P0, PT, P6, PT, PT, 0x80, 0x8 ;  /* 0x000000000008781c */ /* 0x000fe2000370f070 */
[----:B------:R-:W-:-:S12]  /*9890*/  BRA `(.L_x_153) ;  /* 0xffffff9c007c7947 */ /* 0x000fd8000383ffff */
.L_x_70:
[----:B--2---:R-:W-:-:S04]  /*98a0*/  MOV R0, UR5 ;  /* 0x0000000500007c02 */ /* 0x004fc80008000f00 */
[----:B------:R2:W3:Y:S03]  /*98b0*/  SYNCS.PHASECHK.TRANS64.TRYWAIT P0, [R0+URZ+0x8], R5 ;  /* 0x00000805000075a7 */ /* 0x0004e600080011ff */
[----:B---3--:R-:W-:Y:S05]  /*98c0*/  @!P0 NANOSLEEP.SYNCS 0x989680 ;  /* 0x009896800000895d */ /* 0x008fea0003900000 */
[----:B------:R-:W3:Y:S02]  /*98d0*/  @!P0 SYNCS.PHASECHK.TRANS64 P0, [R0+URZ+0x8], R5 ;  /* 0x00000805000085a7 */ /* 0x000ee400080010ff */
[----:B---3--:R-:W-:Y:S05]  /*98e0*/  @!P0 BRA `(.L_x_70) ;  /* 0xfffffffc00ec8947 */ /* 0x008fea000383ffff */
[----:B------:R-:W-:Y:S05]  /*98f0*/  BRA `(.L_x_69) ;  /* 0xffffff9c00807947 */ /* 0x000fea000383ffff */
.L_x_71:
[----:B-1----:R1:W2:Y:S02]  /*9900*/  SYNCS.PHASECHK.TRANS64.TRYWAIT P0, [R0+URZ+0xb0], R5 ;  /* 0x0000b005000075a7 */ /* 0x0022a400080011ff */
[----:B--2---:R-:W-:Y:S05]  /*9910*/  @!P0 NANOSLEEP.SYNCS 0x989680 ;  /* 0x009896800000895d */ /* 0x004fea0003900000 */
[----:B------:R-:W2:Y:S02]  /*9920*/  @!P0 SYNCS.PHASECHK.TRANS64 P0, [R0+URZ+0xb0], R5 ;  /* 0x0000b005000085a7 */ /* 0x000ea400080010ff */
[----:B--2---:R-:W-:Y:S05]  /*9930*/  @!P0 BRA `(.L_x_71) ;  /* 0xfffffffc00f08947 */ /* 0x004fea000383ffff */
[----:B------:R-:W-:Y:S05]  /*9940*/  BRA `(.L_x_154) ;  /* 0xffffffa0006c7947 */ /* 0x000fea000383ffff */
.L_x_73:
[----:B------:R-:W-:-:S07]  /*9950*/  MOV R0, UR31 ;  /* 0x0000001f00007c02 */ /* 0x000fce0008000f00 */
.L_x_155:
[----:B-1----:R1:W2:Y:S02]  /*9960*/  SYNCS.PHASECHK.TRANS64.TRYWAIT P0, [R0+URZ+0xf0], R5 ;  /* 0x0000f005000075a7 */ /* 0x0022a400080011ff */
[----:B--2---:R-:W-:Y:S05]  /*9970*/  @!P0 NANOSLEEP.SYNCS 0x989680 ;  /* 0x009896800000895d */ /* 0x004fea0003900000 */
[----:B------:R-:W2:Y:S02]  /*9980*/  @!P0 SYNCS.PHASECHK.TRANS64 P0, [R0+URZ+0xf0], R5 ;  /* 0x0000f005000085a7 */ /* 0x000ea400080010ff */
[----:B--2---:R-:W-:Y:S05]  /*9990*/  @!P0 BRA `(.L_x_155) ;  /* 0xfffffffc00f08947 */ /* 0x004fea000383ffff */
[----:B------:R-:W-:Y:S05]  /*99a0*/  BRA `(.L_x_156) ;  /* 0xffffffa000b87947 */ /* 0x000fea000383ffff */
.L_x_76:
[----:B------:R-:W-:Y:S07]  /*99b0*/  MOV R0, UR5 ;  /* 0x0000000500007c02 */ /* 0x000fee0008000f00 */
.L_x_157:
[----:B-1----:R1:W2:Y:S02]  /*99c0*/  SYNCS.PHASECHK.TRANS64.TRYWAIT P0, [R0+URZ], R5 ;  /* 0x00000005000075a7 */ /* 0x0022a400080011ff */
[----:B--2---:R-:W-:Y:S05]  /*99d0*/  @!P0 NANOSLEEP.SYNCS 0x989680 ;  /* 0x009896800000895d */ /* 0x004fea0003900000 */
[----:B------:R-:W2:Y:S02]  /*99e0*/  @!P0 SYNCS.PHASECHK.TRANS64 P0, [R0+URZ], R5 ;  /* 0x00000005000085a7 */ /* 0x000ea400080010ff */
[----:B--2---:R-:W-:Y:S05]  /*99f0*/  @!P0 BRA `(.L_x_157) ;  /* 0xfffffffc00f08947 */ /* 0x004fea000383ffff */
[----:B------:R-:W-:Y:S05]  /*9a00*/  BRA `(.L_x_75) ;  /* 0xffffffa000cc7947 */ /* 0x000fea000383ffff */
.L_x_80:
[----:B-1----:R-:W-:-:S07]  /*9a10*/  MOV R0, UR4 ;  /* 0x0000000400007c02 */ /* 0x002fce0008000f00 */
.L_x_158:
[----:B-1----:R1:W2:Y:S02]  /*9a20*/  SYNCS.PHASECHK.TRANS64.TRYWAIT P0, [R0+URZ], R3 ;  /* 0x00000003000075a7 */ /* 0x0022a400080011ff */
[----:B--2---:R-:W-:Y:S05]  /*9a30*/  @!P0 NANOSLEEP.SYNCS 0x989680 ;  /* 0x009896800000895d */ /* 0x004fea0003900000 */
[----:B------:R-:W2:Y:S02]  /*9a40*/  @!P0 SYNCS.PHASECHK.TRANS64 P0, [R0+URZ], R3 ;  /* 0x00000003000085a7 */ /* 0x000ea400080010ff */
[----:B--2---:R-:W-:Y:S05]  /*9a50*/  @!P0 BRA `(.L_x_158) ;  /* 0xfffffffc00f08947 */ /* 0x004fea000383ffff */
[----:B------:R-:W-:Y:S05]  /*9a60*/  BRA `(.L_x_159) ;  /* 0xffffffa400c07947 */ /* 0x000fea000383ffff */
.L_x_81:
[----:B------:R-:W-:-:S07]  /*9a70*/  MOV R0, UR5 ;  /* 0x0000000500007c02 */ /* 0x000fce0008000f00 */
.L_x_160:
[----:B-1----:R1:W2:Y:S02]  /*9a80*/  SYNCS.PHASECHK.TRANS64.TRYWAIT P0, [R0+URZ], R3 ;  /* 0x00000003000075a7 */ /* 0x0022a400080011ff */
[----:B--2---:R-:W-:Y:S05]  /*9a90*/  @!P0 NANOSLEEP.SYNCS 0x989680 ;  /* 0x009896800000895d */ /* 0x004fea0003900000 */
[----:B------:R-:W2:Y:S02]  /*9aa0*/  @!P0 SYNCS.PHASECHK.TRANS64 P0, [R0+URZ], R3 ;  /* 0x00000003000085a7 */ /* 0x000ea400080010ff */
[----:B--2---:R-:W-:Y:S05]  /*9ab0*/  @!P0 BRA `(.L_x_160) ;  /* 0xfffffffc00f08947 */ /* 0x004fea000383ffff */
[----:B------:R-:W-:Y:S05]  /*9ac0*/  BRA `(.L_x_161) ;  /* 0xffffffa400cc7947 */ /* 0x000fea000383ffff */
.L_x_82:
[----:B------:R-:W-:-:S07]  /*9ad0*/  MOV R0, UR5 ;  /* 0x0000000500007c02 */ /* 0x000fce0008000f00 */
.L_x_162:
[----:B-1----:R1:W2:Y:S02]  /*9ae0*/  SYNCS.PHASECHK.TRANS64.TRYWAIT P0, [R0+URZ], R3 ;  /* 0x00000003000075a7 */ /* 0x0022a400080011ff */
[----:B--2---:R-:W-:Y:S05]  /*9af0*/  @!P0 NANOSLEEP.SYNCS 0x989680 ;  /* 0x009896800000895d */ /* 0x004fea0003900000 */
[----:B------:R-:W2:Y:S02]  /*9b00*/  @!P0 SYNCS.PHASECHK.TRANS64 P0, [R0+URZ], R3 ;  /* 0x00000003000085a7 */ /* 0x000ea400080010ff */
[----:B--2---:R-:W-:Y:S05]  /*9b10*/  @!P0 BRA `(.L_x_162) ;  /* 0xfffffffc00f08947 */ /* 0x004fea000383ffff */
[----:B------:R-:W-:Y:S05]  /*9b20*/  BRA `(.L_x_163) ;  /* 0xffffffa400d87947 */ /* 0x000fea000383ffff */
.L_x_85:
[----:B------:R-:W-:-:S07]  /*9b30*/  MOV R0, UR26 ;  /* 0x0000001a00007c02 */ /* 0x000fce0008000f00 */
.L_x_164:
[----:B-1----:R1:W2:Y:S02]  /*9b40*/  SYNCS.PHASECHK.TRANS64.TRYWAIT P1, [R0+URZ+0x130], R3 ;  /* 0x00013003000075a7 */ /* 0x0022a400080211ff */
[----:B--2---:R-:W-:Y:S05]  /*9b50*/  @!P1 NANOSLEEP.SYNCS 0x989680 ;  /* 0x009896800000995d */ /* 0x004fea0003900000 */
[----:B------:R-:W2:Y:S02]  /*9b60*/  @!P1 SYNCS.PHASECHK.TRANS64 P1, [R0+URZ+0x130], R3 ;  /* 0x00013003000095a7 */ /* 0x000ea400080210ff */
[----:B--2---:R-:W-:Y:S05]  /*9b70*/  @!P1 BRA `(.L_x_164) ;  /* 0xfffffffc00f09947 */ /* 0x004fea000383ffff */
[----:B------:R-:W-:Y:S05]  /*9b80*/  BRA `(.L_x_165) ;  /* 0xffffffa800247947 */ /* 0x000fea000383ffff */
.L_x_90:
[----:B--2---:R2:W3:Y:S02]  /*9b90*/  SYNCS.PHASECHK.TRANS64.TRYWAIT P0, [R8+URZ+0xb0], R5 ;  /* 0x0000b005080075a7 */ /* 0x0044e400080011ff */
[----:B---3--:R-:W-:Y:S05]  /*9ba0*/  @!P0 NANOSLEEP.SYNCS 0x989680 ;  /* 0x009896800000895d */ /* 0x008fea0003900000 */
[----:B------:R-:W3:Y:S02]  /*9bb0*/  @!P0 SYNCS.PHASECHK.TRANS64 P0, [R8+URZ+0xb0], R5 ;  /* 0x0000b005080085a7 */ /* 0x000ee400080010ff */
[----:B---3--:R-:W-:Y:S05]  /*9bc0*/  @!P0 BRA `(.L_x_90) ;  /* 0xfffffffc00f08947 */ /* 0x008fea000383ffff */
[----:B------:R-:W-:Y:S05]  /*9bd0*/  BRA `(.L_x_166) ;  /* 0xffffffac00587947 */ /* 0x000fea000383ffff */
.L_x_93:
[----:B------:R-:W-:Y:S07]  /*9be0*/  MOV R0, UR21 ;  /* 0x0000001500007c02 */ /* 0x000fee0008000f00 */
.L_x_167:
[----:B--2---:R2:W3:Y:S02]  /*9bf0*/  SYNCS.PHASECHK.TRANS64.TRYWAIT P1, [R0+URZ+0xa8], R5 ;  /* 0x0000a805000075a7 */ /* 0x0044e400080211ff */
[----:B---3--:R-:W-:Y:S05]  /*9c00*/  @!P1 NANOSLEEP.SYNCS 0x989680 ;  /* 0x009896800000995d */ /* 0x008fea0003900000 */
[----:B------:R-:W3:Y:S02]  /*9c10*/  @!P1 SYNCS.PHASECHK.TRANS64 P1, [R0+URZ+0xa8], R5 ;  /* 0x0000a805000095a7 */ /* 0x000ee400080210ff */
[----:B---3--:R-:W-:Y:S05]  /*9c20*/  @!P1 BRA `(.L_x_167) ;  /* 0xfffffffc00f09947 */ /* 0x008fea000383ffff */
[----:B------:R-:W-:Y:S05]  /*9c30*/  BRA `(.L_x_92) ;  /* 0xffffffb000d47947 */ /* 0x000fea000383ffff */
.L_x_96:
[----:B--2---:R-:W-:Y:S07]  /*9c40*/  MOV R5, UR21 ;  /* 0x0000001500057c02 */ /* 0x004fee0008000f00 */
.L_x_168:
[----:B--2---:R2:W3:Y:S02]  /*9c50*/  SYNCS.PHASECHK.TRANS64.TRYWAIT P0, [R5+URZ+0x90], R4 ;  /* 0x00009004050075a7 */ /* 0x0044e400080011ff */
[----:B---3--:R-:W-:Y:S05]  /*9c60*/  @!P0 NANOSLEEP.SYNCS 0x989680 ;  /* 0x009896800000895d */ /* 0x008fea0003900000 */
[----:B------:R-:W3:Y:S02]  /*9c70*/  @!P0 SYNCS.PHASECHK.TRANS64 P0, [R5+URZ+0x90], R4 ;  /* 0x00009004050085a7 */ /* 0x000ee400080010ff */
[----:B---3--:R-:W-:Y:S05]  /*9c80*/  @!P0 BRA `(.L_x_168) ;  /* 0xfffffffc00f08947 */ /* 0x008fea000383ffff */
[----:B------:R-:W-:Y:S05]  /*9c90*/  BRA `(.L_x_169) ;  /* 0xffffffb4002c7947 */ /* 0x000fea000383ffff */
.L_x_97:
[----:B------:R-:W-:Y:S07]  /*9ca0*/  MOV R5, UR21 ;  /* 0x0000001500057c02 */ /* 0x000fee0008000f00 */
.L_x_170:
[----:B--2---:R2:W3:Y:S02]  /*9cb0*/  SYNCS.PHASECHK.TRANS64.TRYWAIT P0, [R5+URZ+0x98], R4 ;  /* 0x00009804050075a7 */ /* 0x0044e400080011ff */
[----:B---3--:R-:W-:Y:S05]  /*9cc0*/  @!P0 NANOSLEEP.SYNCS 0x989680 ;  /* 0x009896800000895d */ /* 0x008fea0003900000 */
[----:B------:R-:W3:Y:S02]  /*9cd0*/  @!P0 SYNCS.PHASECHK.TRANS64 P0, [R5+URZ+0x98], R4 ;  /* 0x00009804050085a7 */ /* 0x000ee400080010ff */
[----:B---3--:R-:W-:Y:S05]  /*9ce0*/  @!P0 BRA `(.L_x_170) ;  /* 0xfffffffc00f08947 */ /* 0x008fea000383ffff */
[----:B------:R-:W-:Y:S05]  /*9cf0*/  BRA `(.L_x_171) ;  /* 0xffffffb4006c7947 */ /* 0x000fea000383ffff */
.L_x_99:
[----:B------:R-:W-:-:S07]  /*9d00*/  MOV R0, UR21 ;  /* 0x0000001500007c02 */ /* 0x000fce0008000f00 */
.L_x_172:
[----:B--2---:R2:W3:Y:S02]  /*9d10*/  SYNCS.PHASECHK.TRANS64.TRYWAIT P0, [R0+URZ+0x90], R3 ;  /* 0x00009003000075a7 */ /* 0x0044e400080011ff */
[----:B---3--:R-:W-:Y:S05]  /*9d20*/  @!P0 NANOSLEEP.SYNCS 0x989680 ;  /* 0x009896800000895d */ /* 0x008fea0003900000 */
[----:B------:R-:W3:Y:S02]  /*9d30*/  @!P0 SYNCS.PHASECHK.TRANS64 P0, [R0+URZ+0x90], R3 ;  /* 0x00009003000085a7 */ /* 0x000ee400080010ff */
[----:B---3--:R-:W-:Y:S05]  /*9d40*/  @!P0 BRA `(.L_x_172) ;  /* 0xfffffffc00f08947 */ /* 0x008fea000383ffff */
[----:B------:R-:W-:Y:S05]  /*9d50*/  BRA `(.L_x_173) ;  /* 0xffffffb400dc7947 */ /* 0x000fea000383ffff */
.L_x_101:
[----:B-1----:R1:W2:Y:S02]  /*9d60*/  SYNCS.PHASECHK.TRANS64.TRYWAIT P0, [R3+URZ+0xb0], R0 ;  /* 0x0000b000030075a7 */ /* 0x0022a400080011ff */
[----:B--2---:R-:W-:Y:S05]  /*9d70*/  @!P0 NANOSLEEP.SYNCS 0x989680 ;  /* 0x009896800000895d */ /* 0x004fea0003900000 */
[----:B------:R-:W2:Y:S02]  /*9d80*/  @!P0 SYNCS.PHASECHK.TRANS64 P0, [R3+URZ+0xb0], R0 ;  /* 0x0000b000030085a7 */ /* 0x000ea400080010ff */
[----:B--2---:R-:W-:Y:S05]  /*9d90*/  @!P0 BRA `(.L_x_101) ;  /* 0xfffffffc00f08947 */ /* 0x004fea000383ffff */
[----:B------:R-:W-:Y:S05]  /*9da0*/  BRA `(.L_x_174) ;  /* 0xffffffb8009c7947 */ /* 0x000fea000383ffff */
.L_x_112:
[----:B--2---:R2:W1:Y:S02]  /*9db0*/  SYNCS.PHASECHK.TRANS64.TRYWAIT P1, [R3+URZ+0x80], R2 ;  /* 0x00008002030075a7 */ /* 0x00446400080211ff */
[----:B-1----:R-:W-:Y:S05]  /*9dc0*/  @!P1 NANOSLEEP.SYNCS 0x989680 ;  /* 0x009896800000995d */ /* 0x002fea0003900000 */
[----:B------:R-:W1:Y:S02]  /*9dd0*/  @!P1 SYNCS.PHASECHK.TRANS64 P1, [R3+URZ+0x80], R2 ;  /* 0x00008002030095a7 */ /* 0x000e6400080210ff */
[----:B-1----:R-:W-:Y:S05]  /*9de0*/  @!P1 BRA `(.L_x_112) ;  /* 0xfffffffc00f09947 */ /* 0x002fea000383ffff */
[----:B------:R-:W-:Y:S05]  /*9df0*/  BRA `(.L_x_111) ;  /* 0xffffffc8001c7947 */ /* 0x000fea000383ffff */
.L_x_114:
[----:B--2---:R2:W4:Y:S02]  /*9e00*/  SYNCS.PHASECHK.TRANS64.TRYWAIT P0, [R161+URZ+0xd0], R4 ;  /* 0x0000d004a10075a7 */ /* 0x00452400080011ff */
[----:B----4-:R-:W-:Y:S05]  /*9e10*/  @!P0 NANOSLEEP.SYNCS 0x989680 ;  /* 0x009896800000895d */ /* 0x010fea0003900000 */
[----:B------:R-:W4:Y:S02]  /*9e20*/  @!P0 SYNCS.PHASECHK.TRANS64 P0, [R161+URZ+0xd0], R4 ;  /* 0x0000d004a10085a7 */ /* 0x000f2400080010ff */
[----:B----4-:R-:W-:Y:S05]  /*9e30*/  @!P0 BRA `(.L_x_114) ;  /* 0xfffffffc00f08947 */ /* 0x010fea000383ffff */
[----:B------:R-:W-:Y:S05]  /*9e40*/  BRA `(.L_x_113) ;  /* 0xffffffc800747947 */ /* 0x000fea000383ffff */
.L_x_123:
[----:B---3--:R3:W4:Y:S02]  /*9e50*/  SYNCS.PHASECHK.TRANS64.TRYWAIT P0, [R197+URZ+0x80], R2 ;  /* 0x00008002c50075a7 */ /* 0x00872400080011ff */
[----:B----4-:R-:W-:Y:S05]  /*9e60*/  @!P0 NANOSLEEP.SYNCS 0x989680 ;  /* 0x009896800000895d */ /* 0x010fea0003900000 */
[----:B------:R-:W4:Y:S02]  /*9e70*/  @!P0 SYNCS.PHASECHK.TRANS64 P0, [R197+URZ+0x80], R2 ;  /* 0x00008002c50085a7 */ /* 0x000f2400080010ff */
[----:B----4-:R-:W-:Y:S05]  /*9e80*/  @!P0 BRA `(.L_x_123) ;  /* 0xfffffffc00f08947 */ /* 0x010fea000383ffff */
[----:B------:R-:W-:Y:S05]  /*9e90*/  BRA `(.L_x_122) ;  /* 0xffffffdc00847947 */ /* 0x000fea000383ffff */
        .weak           $__internal_0_$__cuda_sm10x_tcgen05_guardrail_trap_col_being_dealloced_not_returned_by_alloc
        .type           $__internal_0_$__cuda_sm10x_tcgen05_guardrail_trap_col_being_dealloced_not_returned_by_alloc,@function
        .size           $__internal_0_$__cuda_sm10x_tcgen05_guardrail_trap_col_being_dealloced_not_returned_by_alloc,($__internal_1_$__cuda_sm10x_tcgen05_guardrail_trap_phase_invalid_during_alloc - $__internal_0_$__cuda_sm10x_tcgen05_guardrail_trap_col_being_dealloced_not_returned_by_alloc)
$__internal_0_$__cuda_sm10x_tcgen05_guardrail_trap_col_being_dealloced_not_returned_by_alloc:
[----:B------:R-:W-:Y:S05]  /*9ea0*/  BPT.TRAP 0x1 ;  /* 0x000000040000795c */ /* 0x000fea0000300000 */
[----:B------:R-:W-:-:S04]  /*9eb0*/  HFMA2 R3, -RZ, RZ, 0, 0 ;  /* 0x00000000ff037431 */ /* 0x000fc800000001ff */
[----:B------:R-:W-:Y:S05]  /*9ec0*/  RET.REL.NODEC R2 `(_ZN7cutlass13device_kernelINS_4gemm6kernel13GemmUniversalIN4cute5tupleIJiiiiEEENS1_10collective13CollectiveMmaINS1_35MainloopSm100TmaUmmaWarpSpecializedILi8ELi2ELi4ENS5_IJNS4_1CILi8EEENSA_ILi1EEESC_EEEEENS5_IJNSA_ILi256EEENSA_ILi128EEESG_EEENS_12float_e5m2_tENS5_IJlSC_lEEESI_SJ_NS4_8TiledMMAINS4_8MMA_AtomIJNS4_10MMA_TraitsINS4_25SM100_MMA_F8F6F4_2x1SM_SSEJSI_SI_fSF_SG_NS4_17integral_constantINS4_4UMMA5MajorELSQ_0EEESR_NSO_INSP_7ScaleInELSS_0EEEST_EEEEEENS4_6LayoutINS5_IJSC_SC_SC_EEENS5_IJNSA_ILi0EEESY_SY_EEEEENS5_IJNS4_10UnderscoreES11_S11_EEEEENS4_18SM100_TMA_2SM_LOADENS4_14ComposedLayoutINS4_7SwizzleILi3ELi4ELi3EEENS4_18smem_ptr_flag_bitsILi8EEENSW_INS5_IJSB_SG_EEENS5_IJSG_SC_EEEEEEEvNS4_8identityENS4_28SM100_TMA_2SM_LOAD_MULTICASTES1D_vS1E_EENS_8epilogue10collective18CollectiveEpilogueINS1H_23Sm100TmaWarpSpecializedILi2ELi2ELi64ELb0ELb0EEEJNS5_IJSG_SG_SG_EEENS5_IJNSW_ISG_SC_EENSW_INSA_ILi64EEESC_EEEEESI_SJ_SI_SJ_NS1H_6fusion15FusionCallbacksIS1L_NS1R_17LinearCombinationISI_fSI_fLNS_15FloatRoundStyleE2EEES1M_S1Q_JEEENS4_5SM1004TMEM4LOAD26SM100_TMEM_LOAD_32dp32b64xENS4_13SM90_TMA_LOADENS15_INS16_ILi2ELi4ELi3EEES19_NSW_INS5_IJSB_S1O_EEENS5_IJS1O_SC_EEEEEEENS4_39AutoVectorizingCopyWithAssumedAlignmentILi128EEENS4_14SM90_TMA_STOREES26_S28_S28_EEEvvEEEEvNT_6ParamsE) ;  /* 0xffffff60024c7950 */ /* 0x000fea0003c3ffff */
        .weak           $__internal_1_$__cuda_sm10x_tcgen05_guardrail_trap_phase_invalid_during_alloc
        .type           $__internal_1_$__cuda_sm10x_tcgen05_guardrail_trap_phase_invalid_during_alloc,@function
        .size           $__internal_1_$__cuda_sm10x_tcgen05_guardrail_trap_phase_invalid_during_alloc,($__internal_2_$__cuda_sm10x_tcgen05_guardrail_trap_unallocated_columns_being_dealloced - $__internal_1_$__cuda_sm10x_tcgen05_guardrail_trap_phase_invalid_during_alloc)
$__internal_1_$__cuda_sm10x_tcgen05_guardrail_trap_phase_invalid_during_alloc:
[----:B------:R-:W-:Y:S05]  /*9ed0*/  BPT.TRAP 0x1 ;  /* 0x000000040000795c */ /* 0x000fea0000300000 */
[----:B------:R-:W-:-:S04]  /*9ee0*/  MOV R5, 0x0 ;  /* 0x0000000000057802 */ /* 0x000fc80000000f00 */
[----:B------:R-:W-:Y:S05]  /*9ef0*/  RET.REL.NODEC R4 `(_ZN7cutlass13device_kernelINS_4gemm6kernel13GemmUniversalIN4cute5tupleIJiiiiEEENS1_10collective13CollectiveMmaINS1_35MainloopSm100TmaUmmaWarpSpecializedILi8ELi2ELi4ENS5_IJNS4_1CILi8EEENSA_ILi1EEESC_EEEEENS5_IJNSA_ILi256EEENSA_ILi128EEESG_EEENS_12float_e5m2_tENS5_IJlSC_lEEESI_SJ_NS4_8TiledMMAINS4_8MMA_AtomIJNS4_10MMA_TraitsINS4_25SM100_MMA_F8F6F4_2x1SM_SSEJSI_SI_fSF_SG_NS4_17integral_constantINS4_4UMMA5MajorELSQ_0EEESR_NSO_INSP_7ScaleInELSS_0EEEST_EEEEEENS4_6LayoutINS5_IJSC_SC_SC_EEENS5_IJNSA_ILi0EEESY_SY_EEEEENS5_IJNS4_10UnderscoreES11_S11_EEEEENS4_18SM100_TMA_2SM_LOADENS4_14ComposedLayoutINS4_7SwizzleILi3ELi4ELi3EEENS4_18smem_ptr_flag_bitsILi8EEENSW_INS5_IJSB_SG_EEENS5_IJSG_SC_EEEEEEEvNS4_8identityENS4_28SM100_TMA_2SM_LOAD_MULTICASTES1D_vS1E_EENS_8epilogue10collective18CollectiveEpilogueINS1H_23Sm100TmaWarpSpecializedILi2ELi2ELi64ELb0ELb0EEEJNS5_IJSG_SG_SG_EEENS5_IJNSW_ISG_SC_EENSW_INSA_ILi64EEESC_EEEEESI_SJ_SI_SJ_NS1H_6fusion15FusionCallbacksIS1L_NS1R_17LinearCombinationISI_fSI_fLNS_15FloatRoundStyleE2EEES1M_S1Q_JEEENS4_5SM1004TMEM4LOAD26SM100_TMEM_LOAD_32dp32b64xENS4_13SM90_TMA_LOADENS15_INS16_ILi2ELi4ELi3EEES19_NSW_INS5_IJSB_S1O_EEENS5_IJS1O_SC_EEEEEEENS4_39AutoVectorizingCopyWithAssumedAlignmentILi128EEENS4_14SM90_TMA_STOREES26_S28_S28_EEEvvEEEEvNT_6ParamsE) ;  /* 0xffffff6004407950 */ /* 0x000fea0003c3ffff */
        .weak           $__internal_2_$__cuda_sm10x_tcgen05_guardrail_trap_unallocated_columns_being_dealloced
        .type           $__internal_2_$__cuda_sm10x_tcgen05_guardrail_trap_unallocated_columns_being_dealloced,@function
        .size           $__internal_2_$__cuda_sm10x_tcgen05_guardrail_trap_unallocated_columns_being_dealloced,(.L_x_176 - $__internal_2_$__cuda_sm10x_tcgen05_guardrail_trap_unallocated_columns_being_dealloced)
$__internal_2_$__cuda_sm10x_tcgen05_guardrail_trap_unallocated_columns_being_dealloced:
[----:B------:R-:W-:Y:S05]  /*9f00*/  BPT.TRAP 0x1 ;  /* 0x000000040000795c */ /* 0x000fea0000300000 */
[----:B------:R-:W-:-:S04]  /*9f10*/  HFMA2 R3, -RZ, RZ, 0, 0 ;  /* 0x00000000ff037431 */ /* 0x000fc800000001ff */
[----:B------:R-:W-:Y:S05]  /*9f20*/  RET.REL.NODEC R2 `(_ZN7cutlass13device_kernelINS_4gemm6kernel13GemmUniversalIN4cute5tupleIJiiiiEEENS1_10collective13CollectiveMmaINS1_35MainloopSm100TmaUmmaWarpSpecializedILi8ELi2ELi4ENS5_IJNS4_1CILi8EEENSA_ILi1EEESC_EEEEENS5_IJNSA_ILi256EEENSA_ILi128EEESG_EEENS_12float_e5m2_tENS5_IJlSC_lEEESI_SJ_NS4_8TiledMMAINS4_8MMA_AtomIJNS4_10MMA_TraitsINS4_25SM100_MMA_F8F6F4_2x1SM_SSEJSI_SI_fSF_SG_NS4_17integral_constantINS4_4UMMA5MajorELSQ_0EEESR_NSO_INSP_7ScaleInELSS_0EEEST_EEEEEENS4_6LayoutINS5_IJSC_SC_SC_EEENS5_IJNSA_ILi0EEESY_SY_EEEEENS5_IJNS4_10UnderscoreES11_S11_EEEEENS4_18SM100_TMA_2SM_LOADENS4_14ComposedLayoutINS4_7SwizzleILi3ELi4ELi3EEENS4_18smem_ptr_flag_bitsILi8EEENSW_INS5_IJSB_SG_EEENS5_IJSG_SC_EEEEEEEvNS4_8identityENS4_28SM100_TMA_2SM_LOAD_MULTICASTES1D_vS1E_EENS_8epilogue10collective18CollectiveEpilogueINS1H_23Sm100TmaWarpSpecializedILi2ELi2ELi64ELb0ELb0EEEJNS5_IJSG_SG_SG_EEENS5_IJNSW_ISG_SC_EENSW_INSA_ILi64EEESC_EEEEESI_SJ_SI_SJ_NS1H_6fusion15FusionCallbacksIS1L_NS1R_17LinearCombinationISI_fSI_fLNS_15FloatRoundStyleE2EEES1M_S1Q_JEEENS4_5SM1004TMEM4LOAD26SM100_TMEM_LOAD_32dp32b64xENS4_13SM90_TMA_LOADENS15_INS16_ILi2ELi4ELi3EEES19_NSW_INS5_IJSB_S1O_EEENS5_IJS1O_SC_EEEEEEENS4_39AutoVectorizingCopyWithAssumedAlignmentILi128EEENS4_14SM90_TMA_STOREES26_S28_S28_EEEvvEEEEvNT_6ParamsE) ;  /* 0xffffff6002347950 */ /* 0x000fea0003c3ffff */
.L_x_175:
[----:B------:R-:W-:-:S00]  /*9f30*/  BRA `(.L_x_175) ;  /* 0xfffffffc00fc7947 */ /* 0x000fc0000383ffff */
[----:B------:R-:W-:-:S00]  /*9f40*/  NOP ;  /* 0x0000000000007918 */ /* 0x000fc00000000000 */
        /* <DEDUP_REMOVED lines=11> */
.L_x_176:


//--------------------- .nv.global.init           --------------------------
	.section	.nv.global.init,"aw",@progbits
.nv.global.init:
	.type		$str$27,@object
	.size		$str$27,($str$28 - $str$27)
$str$27:
        /*0000*/ 	.byte	0x28, 0x61, 0x64, 0x64, 0x72, 0x65, 0x73, 0x73, 0x20, 0x26, 0x20, 0x6d, 0x61, 0x73, 0x6b, 0x29
        /*0010*/ 	.byte	0x20, 0x3d, 0x3d, 0x20, 0x30, 0x00
	.type		$str$28,@object
	.size		$str$28,($str$26 - $str$28)
$str$28:
        /*0016*/ 	.byte	0x2f, 0x74, 0x6d, 0x70, 0x2f, 0x63, 0x75, 0x74, 0x6c, 0x61, 0x73, 0x73, 0x5f, 0x73, 0x77, 0x65
        /*0026*/ 	.byte	0x65, 0x70, 0x5f, 0x73, 0x72, 0x63, 0x2f, 0x69, 0x6e, 0x63, 0x6c, 0x75, 0x64, 0x65, 0x2f, 0x63
        /*0036*/ 	.byte	0x75, 0x74, 0x65, 0x2f, 0x70, 0x6f, 0x69, 0x6e, 0x74, 0x65, 0x72, 0x5f, 0x66, 0x6c, 0x61, 0x67
        /*0046*/ 	.byte	0x67, 0x65, 0x64, 0x2e, 0x68, 0x70, 0x70, 0x00
	.type		$str$26,@object
	.size		$str$26,($str$25 - $str$26)
$str$26:
        /*004e*/ 	.byte	0x2f, 0x74, 0x6d, 0x70, 0x2f, 0x63, 0x75, 0x74, 0x6c, 0x61, 0x73, 0x73, 0x5f, 0x73, 0x77, 0x65
        /*005e*/ 	.byte	0x65, 0x70, 0x5f, 0x73, 0x72, 0x63, 0x2f, 0x69, 0x6e, 0x63, 0x6c, 0x75, 0x64, 0x65, 0x2f, 0x63
        /*006e*/ 	.byte	0x75, 0x74, 0x65, 0x2f, 0x61, 0x74, 0x6f, 0x6d, 0x2f, 0x63, 0x6f, 0x70, 0x79, 0x5f, 0x74, 0x72
        /*007e*/ 	.byte	0x61, 0x69, 0x74, 0x73, 0x5f, 0x73, 0x6d, 0x31, 0x30, 0x30, 0x2e, 0x68, 0x70, 0x70, 0x00
	.type		$str$25,@object
	.size		$str$25,(__unnamed_1 - $str$25)
$str$25:
        /*008d*/ 	.byte	0x28, 0x28, 0x75, 0x69, 0x6e, 0x74, 0x33, 0x32, 0x5f, 0x74, 0x28, 0x74, 0x68, 0x72, 0x65, 0x61
        /*009d*/ 	.byte	0x64, 0x49, 0x64, 0x78, 0x2e, 0x78, 0x29, 0x20, 0x2f, 0x20, 0x33, 0x32, 0x29, 0x20, 0x25, 0x20
        /*00ad*/ 	.byte	0x34, 0x29, 0x20, 0x3d, 0x3d, 0x20, 0x28, 0x28, 0x28, 0x74, 0x6d, 0x65, 0x6d, 0x5f, 0x61, 0x64
        /*00bd*/ 	.byte	0x64, 0x72, 0x20, 0x3e, 0x3e, 0x20, 0x31, 0x36, 0x29, 0x20, 0x2f, 0x20, 0x33, 0x32, 0x29, 0x20
        /*00cd*/ 	.byte	0x25, 0x20, 0x34, 0x29, 0x00
	.type		__unnamed_1,@object
	.size		__unnamed_1,(__unnamed_2 - __unnamed_1)
__unnamed_1:
        /*00d2*/ 	.byte	0x61, 0x75, 0x74, 0x6f, 0x20, 0x63, 0x75, 0x74, 0x65, 0x3a, 0x3a, 0x61, 0x73, 0x5f, 0x70, 0x6f
        /* <DEDUP_REMOVED lines=24> */
        /*0262*/ 	.byte	0x43, 0x3c, 0x38, 0x31, 0x39, 0x32, 0x3e, 0x3e, 0x3e, 0x3e, 0x5d, 0x00
	.type		__unnamed_2,@object
	.size		__unnamed_2,(.L_2 - __unnamed_2)
__unnamed_2:
        /* <DEDUP_REMOVED lines=42> */
        /*050e*/ 	.byte	0x3e, 0x3e, 0x3e, 0x3e, 0x5d, 0x00
.L_2:


//--------------------- .nv.shared._ZN7cutlass13device_kernelINS_4gemm6kernel13GemmUniversalIN4cute5tupleIJiiiiEEENS1_10collective13CollectiveMmaINS1_35MainloopSm100TmaUmmaWarpSpecializedILi8ELi2ELi4ENS5_IJNS4_1CILi8EEENSA_ILi1EEESC_EEEEENS5_IJNSA_ILi256EEENSA_ILi128EEESG_EEENS_12float_e5m2_tENS5_IJlSC_lEEESI_SJ_NS4_8TiledMMAINS4_8MMA_AtomIJNS4_10MMA_TraitsINS4_25SM100_MMA_F8F6F4_2x1SM_SSEJSI_SI_fSF_SG_NS4_17integral_constantINS4_4UMMA5MajorELSQ_0EEESR_NSO_INSP_7ScaleInELSS_0EEEST_EEEEEENS4_6LayoutINS5_IJSC_SC_SC_EEENS5_IJNSA_ILi0EEESY_SY_EEEEENS5_IJNS4_10UnderscoreES11_S11_EEEEENS4_18SM100_TMA_2SM_LOADENS4_14ComposedLayoutINS4_7SwizzleILi3ELi4ELi3EEENS4_18smem_ptr_flag_bitsILi8EEENSW_INS5_IJSB_SG_EEENS5_IJSG_SC_EEEEEEEvNS4_8identityENS4_28SM100_TMA_2SM_LOAD_MULTICASTES1D_vS1E_EENS_8epilogue10collective18CollectiveEpilogueINS1H_23Sm100TmaWarpSpecializedILi2ELi2ELi64ELb0ELb0EEEJNS5_IJSG_SG_SG_EEENS5_IJNSW_ISG_SC_EENSW_INSA_ILi64EEESC_EEEEESI_SJ_SI_SJ_NS1H_6fusion15FusionCallbacksIS1L_NS1R_17LinearCombinationISI_fSI_fLNS_15FloatRoundStyleE2EEES1M_S1Q_JEEENS4_5SM1004TMEM4LOAD26SM100_TMEM_LOAD_32dp32b64xENS4_13SM90_TMA_LOADENS15_INS16_ILi2ELi4ELi3EEES19_NSW_INS5_IJSB_S1O_EEENS5_IJS1O_SC_EEEEEEENS4_39AutoVectorizingCopyWithAssumedAlignmentILi128EEENS4_14SM90_TMA_STOREES26_S28_S28_EEEvvEEEEvNT_6ParamsE --------------------------
	.section	.nv.shared._ZN7cutlass13device_kernelINS_4gemm6kernel13GemmUniversalIN4cute5tupleIJiiiiEEENS1_10collective13CollectiveMmaINS1_35MainloopSm100TmaUmmaWarpSpecializedILi8ELi2ELi4ENS5_IJNS4_1CILi8EEENSA_ILi1EEESC_EEEEENS5_IJNSA_ILi256EEENSA_ILi128EEESG_EEENS_12float_e5m2_tENS5_IJlSC_lEEESI_SJ_NS4_8TiledMMAINS4_8MMA_AtomIJNS4_10MMA_TraitsINS4_25SM100_MMA_F8F6F4_2x1SM_SSEJSI_SI_fSF_SG_NS4_17integral_constantINS4_4UMMA5MajorELSQ_0EEESR_NSO_INSP_7ScaleInELSS_0EEEST_EEEEEENS4_6LayoutINS5_IJSC_SC_SC_EEENS5_IJNSA_ILi0EEESY_SY_EEEEENS5_IJNS4_10UnderscoreES11_S11_EEEEENS4_18SM100_TMA_2SM_LOADENS4_14ComposedLayoutINS4_7SwizzleILi3ELi4ELi3EEENS4_18smem_ptr_flag_bitsILi8EEENSW_INS5_IJSB_SG_EEENS5_IJSG_SC_EEEEEEEvNS4_8identityENS4_28SM100_TMA_2SM_LOAD_MULTICASTES1D_vS1E_EENS_8epilogue10collective18CollectiveEpilogueINS1H_23Sm100TmaWarpSpecializedILi2ELi2ELi64ELb0ELb0EEEJNS5_IJSG_SG_SG_EEENS5_IJNSW_ISG_SC_EENSW_INSA_ILi64EEESC_EEEEESI_SJ_SI_SJ_NS1H_6fusion15FusionCallbacksIS1L_NS1R_17LinearCombinationISI_fSI_fLNS_15FloatRoundStyleE2EEES1M_S1Q_JEEENS4_5SM1004TMEM4LOAD26SM100_TMEM_LOAD_32dp32b64xENS4_13SM90_TMA_LOADENS15_INS16_ILi2ELi4ELi3EEES19_NSW_INS5_IJSB_S1O_EEENS5_IJS1O_SC_EEEEEEENS4_39AutoVectorizingCopyWithAssumedAlignmentILi128EEENS4_14SM90_TMA_STOREES26_S28_S28_EEEvvEEEEvNT_6ParamsE,"aw",@nobits
	.sectionflags	@""
	.align	16
	.zero		1024


//--------------------- .nv.shared.reserved.0     --------------------------
	.section	.nv.shared.reserved.0,"aw",@nobits
	.weak		__nv_reservedSMEM_offset_0_alias
	.size		__nv_reservedSMEM_offset_0_alias, 0, 64
	.other		__nv_reservedSMEM_offset_0_alias,@"STO_CUDA_RESERVED_SHARED STV_DEFAULT"
__nv_reservedSMEM_offset_0_alias:
	.zero		0
.nv.shared.reserved.0:
	.zero		64
	.weak		__nv_reservedSMEM_tcgen05_partition
	.type		__nv_reservedSMEM_tcgen05_partition,@object
	.size		__nv_reservedSMEM_tcgen05_partition,(.L_0 - __nv_reservedSMEM_tcgen05_partition)
__nv_reservedSMEM_tcgen05_partition:
	.zero		32
.L_0:


//--------------------- .nv.global                --------------------------
	.section	.nv.global,"aw",@nobits
.nv.global:
	.type		_ZN40_INTERNAL_20cfb2df_4_k_cu_3c33905d_343934cute1_E,@object
	.size		_ZN40_INTERNAL_20cfb2df_4_k_cu_3c33905d_343934cute1_E,(_ZN40_INTERNAL_20cfb2df_4_k_cu_3c33905d_343934cuda3std3__45__cpo6cbeginE - _ZN40_INTERNAL_20cfb2df_4_k_cu_3c33905d_343934cute1_E)
_ZN40_INTERNAL_20cfb2df_4_k_cu_3c33905d_343934cute1_E:
	.zero		1
	.type		_ZN40_INTERNAL_20cfb2df_4_k_cu_3c33905d_343934cuda3std3__45__cpo6cbeginE,@object
	.size		_ZN40_INTERNAL_20cfb2df_4_k_cu_3c33905d_343934cuda3std3__45__cpo6cbeginE,(_ZN40_INTERNAL_20cfb2df_4_k_cu_3c33905d_343934cuda3std3__48in_placeE - _ZN40_INTERNAL_20cfb2df_4_k_cu_3c33905d_343934cuda3std3__45__cpo6cbeginE)
_ZN40_INTERNAL_20cfb2df_4_k_cu_3c33905d_343934cuda3std3__45__cpo6cbeginE:
	.zero		1
	.type		_ZN40_INTERNAL_20cfb2df_4_k_cu_3c33905d_343934cuda3std3__48in_placeE,@object
	.size		_ZN40_INTERNAL_20cfb2df_4_k_cu_3c33905d_343934cuda3std3__48in_placeE,(_ZN40_INTERNAL_20cfb2df_4_k_cu_3c33905d_343934cuda3std6ranges3__45__cpo9iter_moveE - _ZN40_INTERNAL_20cfb2df_4_k_cu_3c33905d_343934cuda3std3__48in_placeE)
_ZN40_INTERNAL_20cfb2df_4_k_cu_3c33905d_343934cuda3std3__48in_placeE:
	.zero		1
	.type		_ZN40_INTERNAL_20cfb2df_4_k_cu_3c33905d_343934cuda3std6ranges3__45__cpo9iter_moveE,@object
	.size		_ZN40_INTERNAL_20cfb2df_4_k_cu_3c33905d_343934cuda3std6ranges3__45__cpo9iter_moveE,(_ZN40_INTERNAL_20cfb2df_4_k_cu_3c33905d_343934cuda3std3__45__cpo5beginE - _ZN40_INTERNAL_20cfb2df_4_k_cu_3c33905d_343934cuda3std6ranges3__45__cpo9iter_moveE)
_ZN40_INTERNAL_20cfb2df_4_k_cu_3c33905d_343934cuda3std6ranges3__45__cpo9iter_moveE:
	.zero		1
	.type		_ZN40_INTERNAL_20cfb2df_4_k_cu_3c33905d_343934cuda3std3__45__cpo5beginE,@object
	.size		_ZN40_INTERNAL_20cfb2df_4_k_cu_3c33905d_343934cuda3std3__45__cpo5beginE,(_ZN40_INTERNAL_20cfb2df_4_k_cu_3c33905d_343934cuda3std3__442_GLOBAL__N__20cfb2df_4_k_cu_3c33905d_343936ignoreE - _ZN40_INTERNAL_20cfb2df_4_k_cu_3c33905d_343934cuda3std3__45__cpo5beginE)
_ZN40_INTERNAL_20cfb2df_4_k_cu_3c33905d_343934cuda3std3__45__cpo5beginE:
	.zero		1
	.type		_ZN40_INTERNAL_20cfb2df_4_k_cu_3c33905d_343934cuda3std3__442_GLOBAL__N__20cfb2df_4_k_cu_3c33905d_343936ignoreE,@object
	.size		_ZN40_INTERNAL_20cfb2df_4_k_cu_3c33905d_343934cuda3std3__442_GLOBAL__N__20cfb2df_4_k_cu_3c33905d_343936ignoreE,(_ZN40_INTERNAL_20cfb2df_4_k_cu_3c33905d_343934cute7productE - _ZN40_INTERNAL_20cfb2df_4_k_cu_3c33905d_343934cuda3std3__442_GLOBAL__N__20cfb2df_4_k_cu_3c33905d_343936ignoreE)
_ZN40_INTERNAL_20cfb2df_4_k_cu_3c33905d_343934cuda3std3__442_GLOBAL__N__20cfb2df_4_k_cu_3c33905d_343936ignoreE:
	.zero		1
	.type		_ZN40_INTERNAL_20cfb2df_4_k_cu_3c33905d_343934cute7productE,@object
	.size		_ZN40_INTERNAL_20cfb2df_4_k_cu_3c33905d_343934cute7productE,(_ZN40_INTERNAL_20cfb2df_4_k_cu_3c33905d_343934cuda3std3__45__cpo3endE - _ZN40_INTERNAL_20cfb2df_4_k_cu_3c33905d_343934cute7productE)
_ZN40_INTERNAL_20cfb2df_4_k_cu_3c33905d_343934cute7productE:
	.zero		1
	.type		_ZN40_INTERNAL_20cfb2df_4_k_cu_3c33905d_343934cuda3std3__45__cpo3endE,@object
	.size		_ZN40_INTERNAL_20cfb2df_4_k_cu_3c33905d_343934cuda3std3__45__cpo3endE,(_ZN40_INTERNAL_20cfb2df_4_k_cu_3c33905d_343934cuda3std3__419piecewise_constructE - _ZN40_INTERNAL_20cfb2df_4_k_cu_3c33905d_343934cuda3std3__45__cpo3endE)
_ZN40_INTERNAL_20cfb2df_4_k_cu_3c33905d_343934cuda3std3__45__cpo3endE:
	.zero		1
	.type		_ZN40_INTERNAL_20cfb2df_4_k_cu_3c33905d_343934cuda3std3__419piecewise_constructE,@object
	.size		_ZN40_INTERNAL_20cfb2df_4_k_cu_3c33905d_343934cuda3std3__419piecewise_constructE,(_ZN40_INTERNAL_20cfb2df_4_k_cu_3c33905d_343934cuda3std3__45__cpo4cendE - _ZN40_INTERNAL_20cfb2df_4_k_cu_3c33905d_343934cuda3std3__419piecewise_constructE)
_ZN40_INTERNAL_20cfb2df_4_k_cu_3c33905d_343934cuda3std3__419piecewise_constructE:
	.zero		1
	.type		_ZN40_INTERNAL_20cfb2df_4_k_cu_3c33905d_343934cuda3std3__45__cpo4cendE,@object
	.size		_ZN40_INTERNAL_20cfb2df_4_k_cu_3c33905d_343934cuda3std3__45__cpo4cendE,(_ZN40_INTERNAL_20cfb2df_4_k_cu_3c33905d_343934cuda3std6ranges3__45__cpo4swapE - _ZN40_INTERNAL_20cfb2df_4_k_cu_3c33905d_343934cuda3std3__45__cpo4cendE)
_ZN40_INTERNAL_20cfb2df_4_k_cu_3c33905d_343934cuda3std3__45__cpo4cendE:
	.zero		1
	.type		_ZN40_INTERNAL_20cfb2df_4_k_cu_3c33905d_343934cuda3std6ranges3__45__cpo4swapE,@object
	.size		_ZN40_INTERNAL_20cfb2df_4_k_cu_3c33905d_343934cuda3std6ranges3__45__cpo4swapE,(.L_10 - _ZN40_INTERNAL_20cfb2df_4_k_cu_3c33905d_343934cuda3std6ranges3__45__cpo4swapE)
_ZN40_INTERNAL_20cfb2df_4_k_cu_3c33905d_343934cuda3std6ranges3__45__cpo4swapE:
	.zero		1
.L_10:


//--------------------- .nv.constant0._ZN7cutlass13device_kernelINS_4gemm6kernel13GemmUniversalIN4cute5tupleIJiiiiEEENS1_10collective13CollectiveMmaINS1_35MainloopSm100TmaUmmaWarpSpecializedILi8ELi2ELi4ENS5_IJNS4_1CILi8EEENSA_ILi1EEESC_EEEEENS5_IJNSA_ILi256EEENSA_ILi128EEESG_EEENS_12float_e5m2_tENS5_IJlSC_lEEESI_SJ_NS4_8TiledMMAINS4_8MMA_AtomIJNS4_10MMA_TraitsINS4_25SM100_MMA_F8F6F4_2x1SM_SSEJSI_SI_fSF_SG_NS4_17integral_constantINS4_4UMMA5MajorELSQ_0EEESR_NSO_INSP_7ScaleInELSS_0EEEST_EEEEEENS4_6LayoutINS5_IJSC_SC_SC_EEENS5_IJNSA_ILi0EEESY_SY_EEEEENS5_IJNS4_10UnderscoreES11_S11_EEEEENS4_18SM100_TMA_2SM_LOADENS4_14ComposedLayoutINS4_7SwizzleILi3ELi4ELi3EEENS4_18smem_ptr_flag_bitsILi8EEENSW_INS5_IJSB_SG_EEENS5_IJSG_SC_EEEEEEEvNS4_8identityENS4_28SM100_TMA_2SM_LOAD_MULTICASTES1D_vS1E_EENS_8epilogue10collective18CollectiveEpilogueINS1H_23Sm100TmaWarpSpecializedILi2ELi2ELi64ELb0ELb0EEEJNS5_IJSG_SG_SG_EEENS5_IJNSW_ISG_SC_EENSW_INSA_ILi64EEESC_EEEEESI_SJ_SI_SJ_NS1H_6fusion15FusionCallbacksIS1L_NS1R_17LinearCombinationISI_fSI_fLNS_15FloatRoundStyleE2EEES1M_S1Q_JEEENS4_5SM1004TMEM4LOAD26SM100_TMEM_LOAD_32dp32b64xENS4_13SM90_TMA_LOADENS15_INS16_ILi2ELi4ELi3EEES19_NSW_INS5_IJSB_S1O_EEENS5_IJS1O_SC_EEEEEEENS4_39AutoVectorizingCopyWithAssumedAlignmentILi128EEENS4_14SM90_TMA_STOREES26_S28_S28_EEEvvEEEEvNT_6ParamsE --------------------------
	.section	.nv.constant0._ZN7cutlass13device_kernelINS_4gemm6kernel13GemmUniversalIN4cute5tupleIJiiiiEEENS1_10collective13CollectiveMmaINS1_35MainloopSm100TmaUmmaWarpSpecializedILi8ELi2ELi4ENS5_IJNS4_1CILi8EEENSA_ILi1EEESC_EEEEENS5_IJNSA_ILi256EEENSA_ILi128EEESG_EEENS_12float_e5m2_tENS5_IJlSC_lEEESI_SJ_NS4_8TiledMMAINS4_8MMA_AtomIJNS4_10MMA_TraitsINS4_25SM100_MMA_F8F6F4_2x1SM_SSEJSI_SI_fSF_SG_NS4_17integral_constantINS4_4UMMA5MajorELSQ_0EEESR_NSO_INSP_7ScaleInELSS_0EEEST_EEEEEENS4_6LayoutINS5_IJSC_SC_SC_EEENS5_IJNSA_ILi0EEESY_SY_EEEEENS5_IJNS4_10UnderscoreES11_S11_EEEEENS4_18SM100_TMA_2SM_LOADENS4_14ComposedLayoutINS4_7SwizzleILi3ELi4ELi3EEENS4_18smem_ptr_flag_bitsILi8EEENSW_INS5_IJSB_SG_EEENS5_IJSG_SC_EEEEEEEvNS4_8identityENS4_28SM100_TMA_2SM_LOAD_MULTICASTES1D_vS1E_EENS_8epilogue10collective18CollectiveEpilogueINS1H_23Sm100TmaWarpSpecializedILi2ELi2ELi64ELb0ELb0EEEJNS5_IJSG_SG_SG_EEENS5_IJNSW_ISG_SC_EENSW_INSA_ILi64EEESC_EEEEESI_SJ_SI_SJ_NS1H_6fusion15FusionCallbacksIS1L_NS1R_17LinearCombinationISI_fSI_fLNS_15FloatRoundStyleE2EEES1M_S1Q_JEEENS4_5SM1004TMEM4LOAD26SM100_TMEM_LOAD_32dp32b64xENS4_13SM90_TMA_LOADENS15_INS16_ILi2ELi4ELi3EEES19_NSW_INS5_IJSB_S1O_EEENS5_IJS1O_SC_EEEEEEENS4_39AutoVectorizingCopyWithAssumedAlignmentILi128EEENS4_14SM90_TMA_STOREES26_S28_S28_EEEvvEEEEvNT_6ParamsE,"a",@progbits
	.sectionflags	@""
	.align	4
.nv.constant0._ZN7cutlass13device_kernelINS_4gemm6kernel13GemmUniversalIN4cute5tupleIJiiiiEEENS1_10collective13CollectiveMmaINS1_35MainloopSm100TmaUmmaWarpSpecializedILi8ELi2ELi4ENS5_IJNS4_1CILi8EEENSA_ILi1EEESC_EEEEENS5_IJNSA_ILi256EEENSA_ILi128EEESG_EEENS_12float_e5m2_tENS5_IJlSC_lEEESI_SJ_NS4_8TiledMMAINS4_8MMA_AtomIJNS4_10MMA_TraitsINS4_25SM100_MMA_F8F6F4_2x1SM_SSEJSI_SI_fSF_SG_NS4_17integral_constantINS4_4UMMA5MajorELSQ_0EEESR_NSO_INSP_7ScaleInELSS_0EEEST_EEEEEENS4_6LayoutINS5_IJSC_SC_SC_EEENS5_IJNSA_ILi0EEESY_SY_EEEEENS5_IJNS4_10UnderscoreES11_S11_EEEEENS4_18SM100_TMA_2SM_LOADENS4_14ComposedLayoutINS4_7SwizzleILi3ELi4ELi3EEENS4_18smem_ptr_flag_bitsILi8EEENSW_INS5_IJSB_SG_EEENS5_IJSG_SC_EEEEEEEvNS4_8identityENS4_28SM100_TMA_2SM_LOAD_MULTICASTES1D_vS1E_EENS_8epilogue10collective18CollectiveEpilogueINS1H_23Sm100TmaWarpSpecializedILi2ELi2ELi64ELb0ELb0EEEJNS5_IJSG_SG_SG_EEENS5_IJNSW_ISG_SC_EENSW_INSA_ILi64EEESC_EEEEESI_SJ_SI_SJ_NS1H_6fusion15FusionCallbacksIS1L_NS1R_17LinearCombinationISI_fSI_fLNS_15FloatRoundStyleE2EEES1M_S1Q_JEEENS4_5SM1004TMEM4LOAD26SM100_TMEM_LOAD_32dp32b64xENS4_13SM90_TMA_LOADENS15_INS16_ILi2ELi4ELi3EEES19_NSW_INS5_IJSB_S1O_EEENS5_IJS1O_SC_EEEEEEENS4_39AutoVectorizingCopyWithAssumedAlignmentILi128EEENS4_14SM90_TMA_STOREES26_S28_S28_EEEvvEEEEvNT_6ParamsE:
	.zero		2944


//--------------------- SYMBOLS --------------------------

	.type		.nv.reservedSmem.offset0,@object
	.size		.nv.reservedSmem.offset0,0x4
	.type		.nv.reservedSmem.cap,@object
	.size		.nv.reservedSmem.cap,0x4
	.type		__assertfail,@function
